//
// Generated by NVIDIA NVVM Compiler
//
// Compiler Build ID: CL-36424714
// Cuda compilation tools, release 13.0, V13.0.88
// Based on NVVM 20.0.0
//

.version 9.0
.target sm_100
.address_size 64

	// .globl	_Z21matrix_multiplicationPdS_S_iii
.extern .shared .align 16 .b8 shared[];

.visible .entry _Z21matrix_multiplicationPdS_S_iii(
	.param .u64 .ptr .align 1 _Z21matrix_multiplicationPdS_S_iii_param_0,
	.param .u64 .ptr .align 1 _Z21matrix_multiplicationPdS_S_iii_param_1,
	.param .u64 .ptr .align 1 _Z21matrix_multiplicationPdS_S_iii_param_2,
	.param .u32 _Z21matrix_multiplicationPdS_S_iii_param_3,
	.param .u32 _Z21matrix_multiplicationPdS_S_iii_param_4,
	.param .u32 _Z21matrix_multiplicationPdS_S_iii_param_5
)
{
	.reg .pred 	%p<13>;
	.reg .b32 	%r<41>;
	.reg .b64 	%rd<53>;
	.reg .b64 	%fd<68>;

	ld.param.u64 	%rd7, [_Z21matrix_multiplicationPdS_S_iii_param_0];
	ld.param.u64 	%rd8, [_Z21matrix_multiplicationPdS_S_iii_param_1];
	ld.param.u64 	%rd6, [_Z21matrix_multiplicationPdS_S_iii_param_2];
	ld.param.u32 	%r20, [_Z21matrix_multiplicationPdS_S_iii_param_3];
	ld.param.u32 	%r18, [_Z21matrix_multiplicationPdS_S_iii_param_4];
	ld.param.u32 	%r19, [_Z21matrix_multiplicationPdS_S_iii_param_5];
	cvta.to.global.u64 	%rd1, %rd8;
	cvta.to.global.u64 	%rd2, %rd7;
	mov.u32 	%r21, %ctaid.y;
	mov.u32 	%r22, %ntid.y;
	mov.u32 	%r23, %tid.y;
	mad.lo.s32 	%r1, %r21, %r22, %r23;
	mov.u32 	%r24, %ctaid.x;
	mov.u32 	%r25, %ntid.x;
	mov.u32 	%r26, %tid.x;
	mad.lo.s32 	%r2, %r24, %r25, %r26;
	setp.ge.s32 	%p1, %r1, %r20;
	setp.ge.s32 	%p2, %r2, %r19;
	or.pred  	%p3, %p1, %p2;
	@%p3 bra 	$L__BB0_14;
	setp.lt.s32 	%p4, %r18, 1;
	mov.f64 	%fd67, 0d0000000000000000;
	@%p4 bra 	$L__BB0_13;
	mul.lo.s32 	%r3, %r18, %r1;
	and.b32  	%r4, %r18, 7;
	setp.lt.u32 	%p5, %r18, 8;
	mov.f64 	%fd67, 0d0000000000000000;
	mov.b32 	%r39, 0;
	@%p5 bra 	$L__BB0_5;
	and.b32  	%r39, %r18, 2147483640;
	neg.s32 	%r37, %r39;
	shl.b32 	%r7, %r19, 3;
	mul.wide.u32 	%rd9, %r3, 8;
	add.s64 	%rd10, %rd9, %rd2;
	add.s64 	%rd52, %rd10, 32;
	mov.f64 	%fd67, 0d0000000000000000;
	mul.wide.s32 	%rd13, %r19, 8;
	mov.u32 	%r36, %r2;
$L__BB0_4:
	.pragma "nounroll";
	ld.global.f64 	%fd17, [%rd52+-32];
	mul.wide.s32 	%rd11, %r36, 8;
	add.s64 	%rd12, %rd1, %rd11;
	ld.global.f64 	%fd18, [%rd12];
	fma.rn.f64 	%fd19, %fd17, %fd18, %fd67;
	ld.global.f64 	%fd20, [%rd52+-24];
	add.s64 	%rd14, %rd12, %rd13;
	ld.global.f64 	%fd21, [%rd14];
	fma.rn.f64 	%fd22, %fd20, %fd21, %fd19;
	ld.global.f64 	%fd23, [%rd52+-16];
	add.s64 	%rd15, %rd14, %rd13;
	ld.global.f64 	%fd24, [%rd15];
	fma.rn.f64 	%fd25, %fd23, %fd24, %fd22;
	ld.global.f64 	%fd26, [%rd52+-8];
	add.s64 	%rd16, %rd15, %rd13;
	ld.global.f64 	%fd27, [%rd16];
	fma.rn.f64 	%fd28, %fd26, %fd27, %fd25;
	ld.global.f64 	%fd29, [%rd52];
	add.s64 	%rd17, %rd16, %rd13;
	ld.global.f64 	%fd30, [%rd17];
	fma.rn.f64 	%fd31, %fd29, %fd30, %fd28;
	ld.global.f64 	%fd32, [%rd52+8];
	add.s64 	%rd18, %rd17, %rd13;
	ld.global.f64 	%fd33, [%rd18];
	fma.rn.f64 	%fd34, %fd32, %fd33, %fd31;
	ld.global.f64 	%fd35, [%rd52+16];
	add.s64 	%rd19, %rd18, %rd13;
	ld.global.f64 	%fd36, [%rd19];
	fma.rn.f64 	%fd37, %fd35, %fd36, %fd34;
	ld.global.f64 	%fd38, [%rd52+24];
	add.s64 	%rd20, %rd19, %rd13;
	ld.global.f64 	%fd39, [%rd20];
	fma.rn.f64 	%fd67, %fd38, %fd39, %fd37;
	add.s32 	%r37, %r37, 8;
	add.s32 	%r36, %r36, %r7;
	add.s64 	%rd52, %rd52, 64;
	setp.ne.s32 	%p6, %r37, 0;
	@%p6 bra 	$L__BB0_4;
$L__BB0_5:
	setp.eq.s32 	%p7, %r4, 0;
	@%p7 bra 	$L__BB0_13;
	and.b32  	%r13, %r18, 3;
	setp.lt.u32 	%p8, %r4, 4;
	@%p8 bra 	$L__BB0_8;
	add.s32 	%r28, %r39, %r3;
	mul.wide.u32 	%rd21, %r28, 8;
	add.s64 	%rd22, %rd2, %rd21;
	ld.global.f64 	%fd41, [%rd22];
	mad.lo.s32 	%r29, %r39, %r19, %r2;
	mul.wide.s32 	%rd23, %r29, 8;
	add.s64 	%rd24, %rd1, %rd23;
	ld.global.f64 	%fd42, [%rd24];
	fma.rn.f64 	%fd43, %fd41, %fd42, %fd67;
	cvt.u64.u32 	%rd25, %r3;
	cvt.u64.u32 	%rd26, %r39;
	add.s64 	%rd27, %rd26, %rd25;
	shl.b64 	%rd28, %rd27, 3;
	add.s64 	%rd29, %rd2, %rd28;
	ld.global.f64 	%fd44, [%rd29+8];
	mul.wide.s32 	%rd30, %r19, 8;
	add.s64 	%rd31, %rd24, %rd30;
	ld.global.f64 	%fd45, [%rd31];
	fma.rn.f64 	%fd46, %fd44, %fd45, %fd43;
	ld.global.f64 	%fd47, [%rd29+16];
	add.s64 	%rd32, %rd31, %rd30;
	ld.global.f64 	%fd48, [%rd32];
	fma.rn.f64 	%fd49, %fd47, %fd48, %fd46;
	ld.global.f64 	%fd50, [%rd29+24];
	add.s64 	%rd33, %rd32, %rd30;
	ld.global.f64 	%fd51, [%rd33];
	fma.rn.f64 	%fd67, %fd50, %fd51, %fd49;
	add.s32 	%r39, %r39, 4;
$L__BB0_8:
	setp.eq.s32 	%p9, %r13, 0;
	@%p9 bra 	$L__BB0_13;
	setp.eq.s32 	%p10, %r13, 1;
	@%p10 bra 	$L__BB0_11;
	add.s32 	%r30, %r39, %r3;
	mul.wide.u32 	%rd34, %r30, 8;
	add.s64 	%rd35, %rd2, %rd34;
	ld.global.f64 	%fd53, [%rd35];
	mad.lo.s32 	%r31, %r39, %r19, %r2;
	mul.wide.s32 	%rd36, %r31, 8;
	add.s64 	%rd37, %rd1, %rd36;
	ld.global.f64 	%fd54, [%rd37];
	fma.rn.f64 	%fd55, %fd53, %fd54, %fd67;
	cvt.u64.u32 	%rd38, %r3;
	cvt.u64.u32 	%rd39, %r39;
	add.s64 	%rd40, %rd39, %rd38;
	shl.b64 	%rd41, %rd40, 3;
	add.s64 	%rd42, %rd2, %rd41;
	ld.global.f64 	%fd56, [%rd42+8];
	mul.wide.s32 	%rd43, %r19, 8;
	add.s64 	%rd44, %rd37, %rd43;
	ld.global.f64 	%fd57, [%rd44];
	fma.rn.f64 	%fd67, %fd56, %fd57, %fd55;
	add.s32 	%r39, %r39, 2;
$L__BB0_11:
	and.b32  	%r32, %r18, 1;
	setp.eq.b32 	%p11, %r32, 1;
	not.pred 	%p12, %p11;
	@%p12 bra 	$L__BB0_13;
	add.s32 	%r33, %r39, %r3;
	mul.wide.u32 	%rd45, %r33, 8;
	add.s64 	%rd46, %rd2, %rd45;
	ld.global.f64 	%fd58, [%rd46];
	mad.lo.s32 	%r34, %r39, %r19, %r2;
	mul.wide.s32 	%rd47, %r34, 8;
	add.s64 	%rd48, %rd1, %rd47;
	ld.global.f64 	%fd59, [%rd48];
	fma.rn.f64 	%fd67, %fd58, %fd59, %fd67;
$L__BB0_13:
	mad.lo.s32 	%r35, %r19, %r1, %r2;
	cvta.to.global.u64 	%rd49, %rd6;
	mul.wide.s32 	%rd50, %r35, 8;
	add.s64 	%rd51, %rd49, %rd50;
	st.global.f64 	[%rd51], %fd67;
$L__BB0_14:
	ret;

}
	// .globl	_Z27tiled_matrix_multiplicationPdS_S_iiii
.visible .entry _Z27tiled_matrix_multiplicationPdS_S_iiii(
	.param .u64 .ptr .align 1 _Z27tiled_matrix_multiplicationPdS_S_iiii_param_0,
	.param .u64 .ptr .align 1 _Z27tiled_matrix_multiplicationPdS_S_iiii_param_1,
	.param .u64 .ptr .align 1 _Z27tiled_matrix_multiplicationPdS_S_iiii_param_2,
	.param .u32 _Z27tiled_matrix_multiplicationPdS_S_iiii_param_3,
	.param .u32 _Z27tiled_matrix_multiplicationPdS_S_iiii_param_4,
	.param .u32 _Z27tiled_matrix_multiplicationPdS_S_iiii_param_5,
	.param .u32 _Z27tiled_matrix_multiplicationPdS_S_iiii_param_6
)
{
	.reg .pred 	%p<18>;
	.reg .b32 	%r<103>;
	.reg .b64 	%rd<15>;
	.reg .b64 	%fd<79>;

	ld.param.u64 	%rd2, [_Z27tiled_matrix_multiplicationPdS_S_iiii_param_0];
	ld.param.u32 	%r33, [_Z27tiled_matrix_multiplicationPdS_S_iiii_param_6];
	mov.u32 	%r34, %ctaid.y;
	mov.u32 	%r1, %tid.y;
	mad.lo.s32 	%r2, %r33, %r34, %r1;
	mov.u32 	%r35, %ctaid.x;
	mov.u32 	%r3, %tid.x;
	mad.lo.s32 	%r4, %r33, %r35, %r3;
	add.s32 	%r36, %r33, 127;
	div.s32 	%r5, %r36, %r33;
	setp.lt.s32 	%p1, %r5, 1;
	mov.f64 	%fd77, 0d0000000000000000;
	@%p1 bra 	$L__BB1_19;
	mul.lo.s32 	%r38, %r33, %r33;
	shl.b32 	%r39, %r38, 3;
	mov.u32 	%r40, shared;
	add.s32 	%r6, %r40, %r39;
	mul.lo.s32 	%r7, %r33, %r1;
	and.b32  	%r8, %r33, 7;
	and.b32  	%r9, %r33, 3;
	and.b32  	%r10, %r33, 2147483640;
	and.b32  	%r11, %r33, 1;
	neg.s32 	%r12, %r10;
	shl.b32 	%r41, %r3, 3;
	add.s32 	%r42, %r39, %r41;
	add.s32 	%r13, %r40, %r42;
	shl.b32 	%r14, %r33, 6;
	shl.b32 	%r15, %r33, 3;
	cvta.to.global.u64 	%rd1, %rd2;
	mov.f64 	%fd77, 0d0000000000000000;
	mov.b32 	%r96, 0;
$L__BB1_2:
	setp.gt.s32 	%p2, %r2, 127;
	mul.lo.s32 	%r17, %r96, %r33;
	add.s32 	%r18, %r17, %r3;
	setp.gt.u32 	%p3, %r18, 127;
	mov.f64 	%fd68, 0d0000000000000000;
	or.pred  	%p4, %p2, %p3;
	@%p4 bra 	$L__BB1_4;
	shl.b32 	%r44, %r2, 7;
	add.s32 	%r45, %r18, %r44;
	mul.wide.u32 	%rd5, %r45, 8;
	add.s64 	%rd6, %rd1, %rd5;
	ld.global.f64 	%fd68, [%rd6];
$L__BB1_4:
	setp.gt.s32 	%p5, %r4, 127;
	add.s32 	%r46, %r7, %r3;
	shl.b32 	%r47, %r46, 3;
	add.s32 	%r49, %r40, %r47;
	st.shared.f64 	[%r49], %fd68;
	add.s32 	%r19, %r17, %r1;
	setp.gt.u32 	%p6, %r19, 127;
	mov.f64 	%fd69, 0d0000000000000000;
	or.pred  	%p7, %p5, %p6;
	@%p7 bra 	$L__BB1_6;
	ld.param.u64 	%rd13, [_Z27tiled_matrix_multiplicationPdS_S_iiii_param_1];
	shl.b32 	%r51, %r19, 7;
	add.s32 	%r52, %r51, %r4;
	cvta.to.global.u64 	%rd7, %rd13;
	mul.wide.u32 	%rd8, %r52, 8;
	add.s64 	%rd9, %rd7, %rd8;
	ld.global.f64 	%fd69, [%rd9];
$L__BB1_6:
	setp.lt.s32 	%p8, %r33, 1;
	add.s32 	%r55, %r6, %r47;
	st.shared.f64 	[%r55], %fd69;
	bar.sync 	0;
	@%p8 bra 	$L__BB1_18;
	setp.lt.u32 	%p9, %r33, 8;
	mov.b32 	%r101, 0;
	@%p9 bra 	$L__BB1_10;
	shl.b32 	%r57, %r7, 3;
	add.s32 	%r59, %r57, %r40;
	add.s32 	%r97, %r59, 32;
	mov.u32 	%r98, %r13;
	mov.u32 	%r99, %r12;
$L__BB1_9:
	.pragma "nounroll";
	ld.shared.f64 	%fd24, [%r97+-32];
	ld.shared.f64 	%fd25, [%r98];
	fma.rn.f64 	%fd26, %fd24, %fd25, %fd77;
	ld.shared.f64 	%fd27, [%r97+-24];
	add.s32 	%r60, %r98, %r15;
	ld.shared.f64 	%fd28, [%r60];
	fma.rn.f64 	%fd29, %fd27, %fd28, %fd26;
	ld.shared.f64 	%fd30, [%r97+-16];
	add.s32 	%r61, %r60, %r15;
	ld.shared.f64 	%fd31, [%r61];
	fma.rn.f64 	%fd32, %fd30, %fd31, %fd29;
	ld.shared.f64 	%fd33, [%r97+-8];
	add.s32 	%r62, %r61, %r15;
	ld.shared.f64 	%fd34, [%r62];
	fma.rn.f64 	%fd35, %fd33, %fd34, %fd32;
	ld.shared.f64 	%fd36, [%r97];
	add.s32 	%r63, %r62, %r15;
	ld.shared.f64 	%fd37, [%r63];
	fma.rn.f64 	%fd38, %fd36, %fd37, %fd35;
	ld.shared.f64 	%fd39, [%r97+8];
	add.s32 	%r64, %r63, %r15;
	ld.shared.f64 	%fd40, [%r64];
	fma.rn.f64 	%fd41, %fd39, %fd40, %fd38;
	ld.shared.f64 	%fd42, [%r97+16];
	add.s32 	%r65, %r64, %r15;
	ld.shared.f64 	%fd43, [%r65];
	fma.rn.f64 	%fd44, %fd42, %fd43, %fd41;
	ld.shared.f64 	%fd45, [%r97+24];
	add.s32 	%r66, %r65, %r15;
	ld.shared.f64 	%fd46, [%r66];
	fma.rn.f64 	%fd77, %fd45, %fd46, %fd44;
	add.s32 	%r99, %r99, 8;
	add.s32 	%r98, %r98, %r14;
	add.s32 	%r97, %r97, 64;
	setp.ne.s32 	%p10, %r99, 0;
	mov.u32 	%r101, %r10;
	@%p10 bra 	$L__BB1_9;
$L__BB1_10:
	setp.eq.s32 	%p11, %r8, 0;
	@%p11 bra 	$L__BB1_18;
	add.s32 	%r67, %r8, -1;
	setp.lt.u32 	%p12, %r67, 3;
	@%p12 bra 	$L__BB1_13;
	add.s32 	%r68, %r101, %r7;
	shl.b32 	%r69, %r68, 3;
	add.s32 	%r71, %r40, %r69;
	ld.shared.f64 	%fd48, [%r71];
	mad.lo.s32 	%r72, %r101, %r33, %r3;
	shl.b32 	%r73, %r72, 3;
	add.s32 	%r74, %r6, %r73;
	ld.shared.f64 	%fd49, [%r74];
	fma.rn.f64 	%fd50, %fd48, %fd49, %fd77;
	ld.shared.f64 	%fd51, [%r71+8];
	add.s32 	%r75, %r74, %r15;
	ld.shared.f64 	%fd52, [%r75];
	fma.rn.f64 	%fd53, %fd51, %fd52, %fd50;
	ld.shared.f64 	%fd54, [%r71+16];
	add.s32 	%r76, %r75, %r15;
	ld.shared.f64 	%fd55, [%r76];
	fma.rn.f64 	%fd56, %fd54, %fd55, %fd53;
	ld.shared.f64 	%fd57, [%r71+24];
	add.s32 	%r77, %r76, %r15;
	ld.shared.f64 	%fd58, [%r77];
	fma.rn.f64 	%fd77, %fd57, %fd58, %fd56;
	add.s32 	%r101, %r101, 4;
$L__BB1_13:
	setp.eq.s32 	%p13, %r9, 0;
	@%p13 bra 	$L__BB1_18;
	setp.eq.s32 	%p14, %r9, 1;
	@%p14 bra 	$L__BB1_16;
	add.s32 	%r78, %r101, %r7;
	shl.b32 	%r79, %r78, 3;
	add.s32 	%r81, %r40, %r79;
	ld.shared.f64 	%fd60, [%r81];
	mad.lo.s32 	%r82, %r101, %r33, %r3;
	shl.b32 	%r83, %r82, 3;
	add.s32 	%r84, %r6, %r83;
	ld.shared.f64 	%fd61, [%r84];
	fma.rn.f64 	%fd62, %fd60, %fd61, %fd77;
	ld.shared.f64 	%fd63, [%r81+8];
	add.s32 	%r85, %r84, %r15;
	ld.shared.f64 	%fd64, [%r85];
	fma.rn.f64 	%fd77, %fd63, %fd64, %fd62;
	add.s32 	%r101, %r101, 2;
$L__BB1_16:
	setp.eq.s32 	%p15, %r11, 0;
	@%p15 bra 	$L__BB1_18;
	add.s32 	%r86, %r101, %r7;
	shl.b32 	%r87, %r86, 3;
	add.s32 	%r89, %r40, %r87;
	ld.shared.f64 	%fd65, [%r89];
	mad.lo.s32 	%r90, %r101, %r33, %r3;
	shl.b32 	%r91, %r90, 3;
	add.s32 	%r92, %r6, %r91;
	ld.shared.f64 	%fd66, [%r92];
	fma.rn.f64 	%fd77, %fd65, %fd66, %fd77;
$L__BB1_18:
	bar.sync 	0;
	add.s32 	%r96, %r96, 1;
	setp.ne.s32 	%p16, %r96, %r5;
	@%p16 bra 	$L__BB1_2;
$L__BB1_19:
	max.s32 	%r93, %r2, %r4;
	setp.gt.s32 	%p17, %r93, 127;
	@%p17 bra 	$L__BB1_21;
	ld.param.u64 	%rd14, [_Z27tiled_matrix_multiplicationPdS_S_iiii_param_2];
	shl.b32 	%r94, %r2, 7;
	add.s32 	%r95, %r94, %r4;
	cvta.to.global.u64 	%rd10, %rd14;
	mul.wide.s32 	%rd11, %r95, 8;
	add.s64 	%rd12, %rd10, %rd11;
	st.global.f64 	[%rd12], %fd77;
$L__BB1_21:
	ret;

}


// ===== COMPILED SASS (sm_100) =====

	.target	sm_100

	.elftype	@"ET_EXEC"


//--------------------- .note.nv.tkinfo           --------------------------
	.section	.note.nv.tkinfo,"",@"SHT_NOTE"
	.sectionflags	@"SHF_NOTE_NV_TKINFO"
	.tkinfo
        /*0018*/ 	.word	0x00000002
        /*0030*/ 	.string	""
        /*0030*/ 	.string	"ptxas"
        /*0030*/ 	.string	"Cuda compilation tools, release 13.0, V13.0.88"
        /*0030*/ 	.string	"Build cuda_13.0.r13.0/compiler.36424714_0"
        /*0030*/ 	.string	"-arch sm_100 -m 64 "



//--------------------- .note.nv.cuinfo           --------------------------
	.section	.note.nv.cuinfo,"",@"SHT_NOTE"
	.sectionflags	@"SHF_NOTE_NV_CUINFO"
        /*0018*/ 	.short	0x0002
        /*001a*/ 	.short	0x0064
        /*001c*/ 	.short	0x0082
	.zero		2


//--------------------- .nv.info                  --------------------------
	.section	.nv.info,"",@"SHT_CUDA_INFO"
	.align	4


	//----- nvinfo : EIATTR_REGCOUNT
	.align		4
        /*0000*/ 	.byte	0x04, 0x2f
        /*0002*/ 	.short	(.L_1 - .L_0)
	.align		4
.L_0:
        /*0004*/ 	.word	index@(_Z21matrix_multiplicationPdS_S_iii)
        /*0008*/ 	.word	0x00000020


	//----- nvinfo : EIATTR_FRAME_SIZE
	.align		4
.L_1:
        /*000c*/ 	.byte	0x04, 0x11
        /*000e*/ 	.short	(.L_3 - .L_2)
	.align		4
.L_2:
        /*0010*/ 	.word	index@(_Z21matrix_multiplicationPdS_S_iii)
        /*0014*/ 	.word	0x00000000


	//----- nvinfo : EIATTR_REGCOUNT
	.align		4
.L_3:
        /*0018*/ 	.byte	0x04, 0x2f
        /*001a*/ 	.short	(.L_5 - .L_4)
	.align		4
.L_4:
        /*001c*/ 	.word	index@(_Z27tiled_matrix_multiplicationPdS_S_iiii)
        /*0020*/ 	.word	0x00000020


	//----- nvinfo : EIATTR_FRAME_SIZE
	.align		4
.L_5:
        /*0024*/ 	.byte	0x04, 0x11
        /*0026*/ 	.short	(.L_7 - .L_6)
	.align		4
.L_6:
        /*0028*/ 	.word	index@(_Z27tiled_matrix_multiplicationPdS_S_iiii)
        /*002c*/ 	.word	0x00000000


	//----- nvinfo : EIATTR_MIN_STACK_SIZE
	.align		4
.L_7:
        /*0030*/ 	.byte	0x04, 0x12
        /*0032*/ 	.short	(.L_9 - .L_8)
	.align		4
.L_8:
        /*0034*/ 	.word	index@(_Z27tiled_matrix_multiplicationPdS_S_iiii)
        /*0038*/ 	.word	0x00000000


	//----- nvinfo : EIATTR_MIN_STACK_SIZE
	.align		4
.L_9:
        /*003c*/ 	.byte	0x04, 0x12
        /*003e*/ 	.short	(.L_11 - .L_10)
	.align		4
.L_10:
        /*0040*/ 	.word	index@(_Z21matrix_multiplicationPdS_S_iii)
        /*0044*/ 	.word	0x00000000
.L_11:


//--------------------- .nv.compat                --------------------------
	.section	.nv.compat,"",@"SHT_CUDA_COMPAT_INFO"
	.align	4
        /*0000*/ 	.byte	0x02, 0x09, 0x00, 0x00, 0x02, 0x02, 0x01, 0x00, 0x02, 0x05, 0x05, 0x00, 0x03, 0x07, 0x01, 0x01
        /*0010*/ 	.byte	0x02, 0x03, 0x00, 0x00, 0x02, 0x06, 0x01, 0x00, 0x04, 0x0b, 0x08, 0x00, 0x01, 0x00, 0x00, 0x00
        /*0020*/ 	.byte	0x00, 0x00, 0x00, 0x00


//--------------------- .nv.info._Z27tiled_matrix_multiplicationPdS_S_iiii --------------------------
	.section	.nv.info._Z27tiled_matrix_multiplicationPdS_S_iiii,"",@"SHT_CUDA_INFO"
	.sectionflags	@""
	.align	4


	//----- nvinfo : EIATTR_CUDA_API_VERSION
	.align		4
        /*0000*/ 	.byte	0x04, 0x37
        /*0002*/ 	.short	(.L_13 - .L_12)
.L_12:
        /*0004*/ 	.word	0x00000082


	//----- nvinfo : EIATTR_KPARAM_INFO
	.align		4
.L_13:
        /*0008*/ 	.byte	0x04, 0x17
        /*000a*/ 	.short	(.L_15 - .L_14)
.L_14:
        /*000c*/ 	.word	0x00000000
        /*0010*/ 	.short	0x0006
        /*0012*/ 	.short	0x0024
        /*0014*/ 	.byte	0x00, 0xf0, 0x11, 0x00


	//----- nvinfo : EIATTR_KPARAM_INFO
	.align		4
.L_15:
        /*0018*/ 	.byte	0x04, 0x17
        /*001a*/ 	.short	(.L_17 - .L_16)
.L_16:
        /*001c*/ 	.word	0x00000000
        /*0020*/ 	.short	0x0005
        /*0022*/ 	.short	0x0020
        /*0024*/ 	.byte	0x00, 0xf0, 0x11, 0x00


	//----- nvinfo : EIATTR_KPARAM_INFO
	.align		4
.L_17:
        /*0028*/ 	.byte	0x04, 0x17
        /*002a*/ 	.short	(.L_19 - .L_18)
.L_18:
        /*002c*/ 	.word	0x00000000
        /*0030*/ 	.short	0x0004
        /*0032*/ 	.short	0x001c
        /*0034*/ 	.byte	0x00, 0xf0, 0x11, 0x00


	//----- nvinfo : EIATTR_KPARAM_INFO
	.align		4
.L_19:
        /*0038*/ 	.byte	0x04, 0x17
        /*003a*/ 	.short	(.L_21 - .L_20)
.L_20:
        /*003c*/ 	.word	0x00000000
        /*0040*/ 	.short	0x0003
        /*0042*/ 	.short	0x0018
        /*0044*/ 	.byte	0x00, 0xf0, 0x11, 0x00


	//----- nvinfo : EIATTR_KPARAM_INFO
	.align		4
.L_21:
        /*0048*/ 	.byte	0x04, 0x17
        /*004a*/ 	.short	(.L_23 - .L_22)
.L_22:
        /*004c*/ 	.word	0x00000000
        /*0050*/ 	.short	0x0002
        /*0052*/ 	.short	0x0010
        /*0054*/ 	.byte	0x00, 0xf5, 0x21, 0x00


	//----- nvinfo : EIATTR_KPARAM_INFO
	.align		4
.L_23:
        /*0058*/ 	.byte	0x04, 0x17
        /*005a*/ 	.short	(.L_25 - .L_24)
.L_24:
        /*005c*/ 	.word	0x00000000
        /*0060*/ 	.short	0x0001
        /*0062*/ 	.short	0x0008
        /*0064*/ 	.byte	0x00, 0xf5, 0x21, 0x00


	//----- nvinfo : EIATTR_KPARAM_INFO
	.align		4
.L_25:
        /*0068*/ 	.byte	0x04, 0x17
        /*006a*/ 	.short	(.L_27 - .L_26)
.L_26:
        /*006c*/ 	.word	0x00000000
        /*0070*/ 	.short	0x0000
        /*0072*/ 	.short	0x0000
        /*0074*/ 	.byte	0x00, 0xf5, 0x21, 0x00


	//----- nvinfo : EIATTR_SPARSE_MMA_MASK
	.align		4
.L_27:
        /*0078*/ 	.byte	0x03, 0x50
        /*007a*/ 	.short	0x0000


	//----- nvinfo : EIATTR_MAXREG_COUNT
	.align		4
        /*007c*/ 	.byte	0x03, 0x1b
        /*007e*/ 	.short	0x00ff


	//----- nvinfo : EIATTR_NUM_BARRIERS
	.align		4
        /*0080*/ 	.byte	0x02, 0x4c
        /*0082*/ 	.byte	0x01
	.zero		1


	//----- nvinfo : EIATTR_MERCURY_ISA_VERSION
	.align		4
        /*0084*/ 	.byte	0x03, 0x5f
        /*0086*/ 	.short	0x0101


	//----- nvinfo : EIATTR_VRC_CTA_INIT_COUNT
	.align		4
        /*0088*/ 	.byte	0x02, 0x4a
	.zero		1
	.zero		1


	//----- nvinfo : EIATTR_EXIT_INSTR_OFFSETS
	.align		4
        /*008c*/ 	.byte	0x04, 0x1c
        /*008e*/ 	.short	(.L_29 - .L_28)


	//   ....[0]....
.L_28:
        /*0090*/ 	.word	0x00000b00


	//   ....[1]....
        /*0094*/ 	.word	0x00000b50


	//----- nvinfo : EIATTR_CBANK_PARAM_SIZE
	.align		4
.L_29:
        /*0098*/ 	.byte	0x03, 0x19
        /*009a*/ 	.short	0x0028


	//----- nvinfo : EIATTR_PARAM_CBANK
	.align		4
        /*009c*/ 	.byte	0x04, 0x0a
        /*009e*/ 	.short	(.L_31 - .L_30)
	.align		4
.L_30:
        /*00a0*/ 	.word	index@(.nv.constant0._Z27tiled_matrix_multiplicationPdS_S_iiii)
        /*00a4*/ 	.short	0x0380
        /*00a6*/ 	.short	0x0028


	//----- nvinfo : EIATTR_SW_WAR
	.align		4
.L_31:
        /*00a8*/ 	.byte	0x04, 0x36
        /*00aa*/ 	.short	(.L_33 - .L_32)
.L_32:
        /*00ac*/ 	.word	0x00000008
.L_33:


//--------------------- .nv.info._Z21matrix_multiplicationPdS_S_iii --------------------------
	.section	.nv.info._Z21matrix_multiplicationPdS_S_iii,"",@"SHT_CUDA_INFO"
	.sectionflags	@""
	.align	4


	//----- nvinfo : EIATTR_CUDA_API_VERSION
	.align		4
        /*0000*/ 	.byte	0x04, 0x37
        /*0002*/ 	.short	(.L_35 - .L_34)
.L_34:
        /*0004*/ 	.word	0x00000082


	//----- nvinfo : EIATTR_KPARAM_INFO
	.align		4
.L_35:
        /*0008*/ 	.byte	0x04, 0x17
        /*000a*/ 	.short	(.L_37 - .L_36)
.L_36:
        /*000c*/ 	.word	0x00000000
        /*0010*/ 	.short	0x0005
        /*0012*/ 	.short	0x0020
        /*0014*/ 	.byte	0x00, 0xf0, 0x11, 0x00


	//----- nvinfo : EIATTR_KPARAM_INFO
	.align		4
.L_37:
        /*0018*/ 	.byte	0x04, 0x17
        /*001a*/ 	.short	(.L_39 - .L_38)
.L_38:
        /*001c*/ 	.word	0x00000000
        /*0020*/ 	.short	0x0004
        /*0022*/ 	.short	0x001c
        /*0024*/ 	.byte	0x00, 0xf0, 0x11, 0x00


	//----- nvinfo : EIATTR_KPARAM_INFO
	.align		4
.L_39:
        /*0028*/ 	.byte	0x04, 0x17
        /*002a*/ 	.short	(.L_41 - .L_40)
.L_40:
        /*002c*/ 	.word	0x00000000
        /*0030*/ 	.short	0x0003
        /*0032*/ 	.short	0x0018
        /*0034*/ 	.byte	0x00, 0xf0, 0x11, 0x00


	//----- nvinfo : EIATTR_KPARAM_INFO
	.align		4
.L_41:
        /*0038*/ 	.byte	0x04, 0x17
        /*003a*/ 	.short	(.L_43 - .L_42)
.L_42:
        /*003c*/ 	.word	0x00000000
        /*0040*/ 	.short	0x0002
        /*0042*/ 	.short	0x0010
        /*0044*/ 	.byte	0x00, 0xf5, 0x21, 0x00


	//----- nvinfo : EIATTR_KPARAM_INFO
	.align		4
.L_43:
        /*0048*/ 	.byte	0x04, 0x17
        /*004a*/ 	.short	(.L_45 - .L_44)
.L_44:
        /*004c*/ 	.word	0x00000000
        /*0050*/ 	.short	0x0001
        /*0052*/ 	.short	0x0008
        /*0054*/ 	.byte	0x00, 0xf5, 0x21, 0x00


	//----- nvinfo : EIATTR_KPARAM_INFO
	.align		4
.L_45:
        /*0058*/ 	.byte	0x04, 0x17
        /*005a*/ 	.short	(.L_47 - .L_46)
.L_46:
        /*005c*/ 	.word	0x00000000
        /*0060*/ 	.short	0x0000
        /*0062*/ 	.short	0x0000
        /*0064*/ 	.byte	0x00, 0xf5, 0x21, 0x00


	//----- nvinfo : EIATTR_SPARSE_MMA_MASK
	.align		4
.L_47:
        /*0068*/ 	.byte	0x03, 0x50
        /*006a*/ 	.short	0x0000


	//----- nvinfo : EIATTR_MAXREG_COUNT
	.align		4
        /*006c*/ 	.byte	0x03, 0x1b
        /*006e*/ 	.short	0x00ff


	//----- nvinfo : EIATTR_MERCURY_ISA_VERSION
	.align		4
        /*0070*/ 	.byte	0x03, 0x5f
        /*0072*/ 	.short	0x0101


	//----- nvinfo : EIATTR_VRC_CTA_INIT_COUNT
	.align		4
        /*0074*/ 	.byte	0x02, 0x4a
	.zero		1
	.zero		1


	//----- nvinfo : EIATTR_EXIT_INSTR_OFFSETS
	.align		4
        /*0078*/ 	.byte	0x04, 0x1c
        /*007a*/ 	.short	(.L_49 - .L_48)


	//   ....[0]....
.L_48:
        /*007c*/ 	.word	0x000000d0


	//   ....[1]....
        /*0080*/ 	.word	0x000008f0


	//----- nvinfo : EIATTR_CBANK_PARAM_SIZE
	.align		4
.L_49:
        /*0084*/ 	.byte	0x03, 0x19
        /*0086*/ 	.short	0x0024


	//----- nvinfo : EIATTR_PARAM_CBANK
	.align		4
        /*0088*/ 	.byte	0x04, 0x0a
        /*008a*/ 	.short	(.L_51 - .L_50)
	.align		4
.L_50:
        /*008c*/ 	.word	index@(.nv.constant0._Z21matrix_multiplicationPdS_S_iii)
        /*0090*/ 	.short	0x0380
        /*0092*/ 	.short	0x0024


	//----- nvinfo : EIATTR_SW_WAR
	.align		4
.L_51:
        /*0094*/ 	.byte	0x04, 0x36
        /*0096*/ 	.short	(.L_53 - .L_52)
.L_52:
        /*0098*/ 	.word	0x00000008
.L_53:


//--------------------- .nv.callgraph             --------------------------
	.section	.nv.callgraph,"",@"SHT_CUDA_CALLGRAPH"
	.align	4
	.sectionentsize	8
	.align		4
        /*0000*/ 	.word	0x00000000
	.align		4
        /*0004*/ 	.word	0xffffffff
	.align		4
        /*0008*/ 	.word	0x00000000
	.align		4
        /*000c*/ 	.word	0xfffffffe
	.align		4
        /*0010*/ 	.word	0x00000000
	.align		4
        /*0014*/ 	.word	0xfffffffd
	.align		4
        /*0018*/ 	.word	0x00000000
	.align		4
        /*001c*/ 	.word	0xfffffffc


//--------------------- .text._Z27tiled_matrix_multiplicationPdS_S_iiii --------------------------
	.section	.text._Z27tiled_matrix_multiplicationPdS_S_iiii,"ax",@progbits
	.align	128
        .global         _Z27tiled_matrix_multiplicationPdS_S_iiii
        .type           _Z27tiled_matrix_multiplicationPdS_S_iiii,@function
        .size           _Z27tiled_matrix_multiplicationPdS_S_iiii,(.L_x_13 - _Z27tiled_matrix_multiplicationPdS_S_iiii)
        .other          _Z27tiled_matrix_multiplicationPdS_S_iiii,@"STO_CUDA_ENTRY STV_DEFAULT"
_Z27tiled_matrix_multiplicationPdS_S_iiii:
.text._Z27tiled_matrix_multiplicationPdS_S_iiii:
[----:B------:R-:W-:Y:S08]  /*0000*/  LDC R1, c[0x0][0x37c] ;  /* 0x0000df00ff017b82 */ /* 0x000ff00000000800 */
[----:B------:R-:W0:Y:S01]  /*0010*/  LDC R5, c[0x0][0x3a4] ;  /* 0x0000e900ff057b82 */ /* 0x000e220000000800 */
[----:B------:R-:W1:Y:S01]  /*0020*/  LDCU.64 UR6, c[0x0][0x358] ;  /* 0x00006b00ff0677ac */ /* 0x000e620008000a00 */
[----:B------:R-:W-:-:S06]  /*0030*/  CS2R R10, SRZ ;  /* 0x00000000000a7805 */ /* 0x000fcc000001ff00 */
[----:B------:R-:W-:Y:S08]  /*0040*/  S2UR UR4, SR_CTAID.Y ;  /* 0x00000000000479c3 */ /* 0x000ff00000002600 */
[----:B------:R-:W2:Y:S01]  /*0050*/  S2UR UR5, SR_CTAID.X ;  /* 0x00000000000579c3 */ /* 0x000ea20000002500 */
[----:B0-----:R-:W-:Y:S01]  /*0060*/  IABS R7, R5 ;  /* 0x0000000500077213 */ /* 0x001fe20000000000 */
[----:B------:R-:W-:-:S03]  /*0070*/  VIADD R4, R5, 0x7f ;  /* 0x0000007f05047836 */ /* 0x000fc60000000000 */
[----:B------:R-:W0:Y:S08]  /*0080*/  I2F.RP R0, R7 ;  /* 0x0000000700007306 */ /* 0x000e300000209400 */
[----:B0-----:R-:W0:Y:S02]  /*0090*/  MUFU.RCP R0, R0 ;  /* 0x0000000000007308 */ /* 0x001e240000001000 */
[----:B0-----:R-:W-:-:S06]  /*00a0*/  VIADD R2, R0, 0xffffffe ;  /* 0x0ffffffe00027836 */ /* 0x001fcc0000000000 */
[----:B------:R0:W3:Y:S02]  /*00b0*/  F2I.FTZ.U32.TRUNC.NTZ R3, R2 ;  /* 0x0000000200037305 */ /* 0x0000e4000021f000 */
[----:B0-----:R-:W-:Y:S02]  /*00c0*/  HFMA2 R2, -RZ, RZ, 0, 0 ;  /* 0x00000000ff027431 */ /* 0x001fe400000001ff */
[----:B---3--:R-:W-:-:S04]  /*00d0*/  IMAD.MOV R6, RZ, RZ, -R3 ;  /* 0x000000ffff067224 */ /* 0x008fc800078e0a03 */
[----:B------:R-:W-:Y:S01]  /*00e0*/  IMAD R9, R6, R7, RZ ;  /* 0x0000000706097224 */ /* 0x000fe200078e02ff */
[----:B------:R-:W-:Y:S02]  /*00f0*/  IABS R6, R4 ;  /* 0x0000000400067213 */ /* 0x000fe40000000000 */
[----:B------:R-:W-:Y:S01]  /*0100*/  LOP3.LUT R4, R4, R5, RZ, 0x3c, !PT ;  /* 0x0000000504047212 */ /* 0x000fe200078e3cff */
[----:B------:R-:W-:Y:S02]  /*0110*/  IMAD.HI.U32 R3, R3, R9, R2 ;  /* 0x0000000903037227 */ /* 0x000fe400078e0002 */
[----:B------:R-:W2:Y:S01]  /*0120*/  S2R R2, SR_TID.X ;  /* 0x0000000000027919 */ /* 0x000ea20000002100 */
[----:B------:R-:W-:-:S03]  /*0130*/  ISETP.GE.AND P1, PT, R4, RZ, PT ;  /* 0x000000ff0400720c */ /* 0x000fc60003f26270 */
[----:B------:R-:W-:-:S04]  /*0140*/  IMAD.HI.U32 R3, R3, R6, RZ ;  /* 0x0000000603037227 */ /* 0x000fc800078e00ff */
[----:B------:R-:W-:-:S04]  /*0150*/  IMAD.MOV R0, RZ, RZ, -R3 ;  /* 0x000000ffff007224 */ /* 0x000fc800078e0a03 */
[----:B------:R-:W-:-:S05]  /*0160*/  IMAD R0, R7, R0, R6 ;  /* 0x0000000007007224 */ /* 0x000fca00078e0206 */
[----:B------:R-:W-:-:S13]  /*0170*/  ISETP.GT.U32.AND P2, PT, R7, R0, PT ;  /* 0x000000000700720c */ /* 0x000fda0003f44070 */
[----:B------:R-:W-:Y:S01]  /*0180*/  @!P2 IMAD.IADD R0, R0, 0x1, -R7 ;  /* 0x000000010000a824 */ /* 0x000fe200078e0a07 */
[----:B------:R-:W-:Y:S02]  /*0190*/  @!P2 IADD3 R3, PT, PT, R3, 0x1, RZ ;  /* 0x000000010303a810 */ /* 0x000fe40007ffe0ff */
[C---:B------:R-:W-:Y:S02]  /*01a0*/  ISETP.NE.AND P2, PT, R5.reuse, RZ, PT ;  /* 0x000000ff0500720c */ /* 0x040fe40003f45270 */
[----:B------:R-:W-:Y:S01]  /*01b0*/  ISETP.GE.U32.AND P0, PT, R0, R7, PT ;  /* 0x000000070000720c */ /* 0x000fe20003f06070 */
[----:B--2---:R-:W-:Y:S01]  /*01c0*/  IMAD R7, R5, UR5, R2 ;  /* 0x0000000505077c24 */ /* 0x004fe2000f8e0202 */
[----:B------:R-:W0:Y:S11]  /*01d0*/  S2R R0, SR_TID.Y ;  /* 0x0000000000007919 */ /* 0x000e360000002200 */
[----:B------:R-:W-:-:S04]  /*01e0*/  @P0 VIADD R3, R3, 0x1 ;  /* 0x0000000103030836 */ /* 0x000fc80000000000 */
[----:B------:R-:W-:Y:S01]  /*01f0*/  @!P1 IMAD.MOV R3, RZ, RZ, -R3 ;  /* 0x000000ffff039224 */ /* 0x000fe200078e0a03 */
[----:B------:R-:W-:-:S04]  /*0200*/  @!P2 LOP3.LUT R3, RZ, R5, RZ, 0x33, !PT ;  /* 0x00000005ff03a212 */ /* 0x000fc800078e33ff */
[----:B------:R-:W-:Y:S01]  /*0210*/  ISETP.GE.AND P0, PT, R3, 0x1, PT ;  /* 0x000000010300780c */ /* 0x000fe20003f06270 */
[----:B0-----:R-:W-:-:S12]  /*0220*/  IMAD R4, R5, UR4, R0 ;  /* 0x0000000405047c24 */ /* 0x001fd8000f8e0200 */
[----:B-1----:R-:W-:Y:S05]  /*0230*/  @!P0 BRA `(.L_x_0) ;  /* 0x0000000800288947 */ /* 0x002fea0003800000 */
[----:B------:R-:W0:Y:S01]  /*0240*/  S2UR UR5, SR_CgaCtaId ;  /* 0x00000000000579c3 */ /* 0x000e220000008800 */
[CC--:B------:R-:W-:Y:S01]  /*0250*/  IMAD R9, R5.reuse, R5.reuse, RZ ;  /* 0x0000000505097224 */ /* 0x0c0fe200078e02ff */
[----:B------:R-:W-:Y:S01]  /*0260*/  UMOV UR4, 0x400 ;  /* 0x0000040000047882 */ /* 0x000fe20000000000 */
[----:B------:R-:W-:Y:S01]  /*0270*/  IMAD R6, R0, R5, RZ ;  /* 0x0000000500067224 */ /* 0x000fe200078e02ff */
[----:B------:R-:W-:Y:S02]  /*0280*/  LOP3.LUT R8, R5, 0x7, RZ, 0xc0, !PT ;  /* 0x0000000705087812 */ /* 0x000fe400078ec0ff */
[----:B------:R-:W-:Y:S02]  /*0290*/  CS2R R10, SRZ ;  /* 0x00000000000a7805 */ /* 0x000fe4000001ff00 */
[----:B------:R-:W-:Y:S02]  /*02a0*/  SHF.L.U32 R13, R9, 0x3, RZ ;  /* 0x00000003090d7819 */ /* 0x000fe400000006ff */
[----:B------:R-:W-:-:S02]  /*02b0*/  LOP3.LUT R9, R5, 0x7ffffff8, RZ, 0xc0, !PT ;  /* 0x7ffffff805097812 */ /* 0x000fc400078ec0ff */
[----:B------:R-:W-:Y:S01]  /*02c0*/  LOP3.LUT R20, R5, 0x3, RZ, 0xc0, !PT ;  /* 0x0000000305147812 */ /* 0x000fe200078ec0ff */
[----:B------:R-:W-:Y:S02]  /*02d0*/  IMAD R23, R2, 0x8, R13 ;  /* 0x0000000802177824 */ /* 0x000fe400078e020d */
[----:B------:R-:W-:Y:S01]  /*02e0*/  IMAD.MOV R21, RZ, RZ, -R9 ;  /* 0x000000ffff157224 */ /* 0x000fe200078e0a09 */
[----:B0-----:R-:W-:-:S03]  /*02f0*/  ULEA UR5, UR5, UR4, 0x18 ;  /* 0x0000000405057291 */ /* 0x001fc6000f8ec0ff */
[----:B------:R-:W-:-:S03]  /*0300*/  UMOV UR4, URZ ;  /* 0x000000ff00047c82 */ /* 0x000fc60008000000 */
[----:B------:R-:W-:Y:S01]  /*0310*/  IADD3 R22, PT, PT, R13, UR5, RZ ;  /* 0x000000050d167c10 */ /* 0x000fe2000fffe0ff */
[----:B------:R-:W-:-:S07]  /*0320*/  VIADD R23, R23, UR5 ;  /* 0x0000000517177c36 */ /* 0x000fce0008000000 */
.L_x_6:
[----:B0-----:R-:W0:Y:S01]  /*0330*/  LDC R25, c[0x0][0x3a4] ;  /* 0x0000e900ff197b82 */ /* 0x001e220000000800 */
[----:B------:R-:W-:Y:S01]  /*0340*/  CS2R R18, SRZ ;  /* 0x0000000000127805 */ /* 0x000fe2000001ff00 */
[C---:B0-----:R-:W-:Y:S02]  /*0350*/  IMAD R14, R25.reuse, UR4, R0 ;  /* 0x00000004190e7c24 */ /* 0x041fe4000f8e0200 */
[----:B------:R-:W-:-:S03]  /*0360*/  IMAD R5, R25, UR4, R2 ;  /* 0x0000000419057c24 */ /* 0x000fc6000f8e0202 */
[----:B------:R-:W-:Y:S02]  /*0370*/  ISETP.GT.U32.AND P1, PT, R14, 0x7f, PT ;  /* 0x0000007f0e00780c */ /* 0x000fe40003f24070 */
[----:B------:R-:W-:Y:S02]  /*0380*/  ISETP.GT.U32.AND P0, PT, R5, 0x7f, PT ;  /* 0x0000007f0500780c */ /* 0x000fe40003f04070 */
[----:B------:R-:W-:Y:S02]  /*0390*/  ISETP.GT.OR P1, PT, R7, 0x7f, P1 ;  /* 0x0000007f0700780c */ /* 0x000fe40000f24670 */
[----:B------:R-:W-:-:S11]  /*03a0*/  ISETP.GT.OR P0, PT, R4, 0x7f, P0 ;  /* 0x0000007f0400780c */ /* 0x000fd60000704670 */
[----:B------:R-:W0:Y:S01]  /*03b0*/  @!P1 LDC.64 R12, c[0x0][0x388] ;  /* 0x0000e200ff0c9b82 */ /* 0x000e220000000a00 */
[----:B------:R-:W-:Y:S01]  /*03c0*/  @!P1 LEA R15, R14, R7, 0x7 ;  /* 0x000000070e0f9211 */ /* 0x000fe200078e38ff */
[----:B------:R-:W-:-:S06]  /*03d0*/  @!P0 IMAD R5, R4, 0x80, R5 ;  /* 0x0000008004058824 */ /* 0x000fcc00078e0205 */
[----:B------:R-:W1:Y:S01]  /*03e0*/  @!P0 LDC.64 R16, c[0x0][0x380] ;  /* 0x0000e000ff108b82 */ /* 0x000e620000000a00 */
[----:B0-----:R-:W-:Y:S01]  /*03f0*/  @!P1 IMAD.WIDE.U32 R12, R15, 0x8, R12 ;  /* 0x000000080f0c9825 */ /* 0x001fe200078e000c */
[----:B------:R-:W-:-:S06]  /*0400*/  CS2R R14, SRZ ;  /* 0x00000000000e7805 */ /* 0x000fcc000001ff00 */
[----:B------:R-:W2:Y:S01]  /*0410*/  @!P1 LDG.E.64 R14, desc[UR6][R12.64] ;  /* 0x000000060c0e9981 */ /* 0x000ea2000c1e1b00 */
[----:B-1----:R-:W-:-:S05]  /*0420*/  @!P0 IMAD.WIDE.U32 R16, R5, 0x8, R16 ;  /* 0x0000000805108825 */ /* 0x002fca00078e0010 */
[----:B------:R-:W3:Y:S01]  /*0430*/  @!P0 LDG.E.64 R18, desc[UR6][R16.64] ;  /* 0x0000000610128981 */ /* 0x000ee2000c1e1b00 */
[----:B------:R-:W-:Y:S01]  /*0440*/  IMAD.IADD R5, R6, 0x1, R2 ;  /* 0x0000000106057824 */ /* 0x000fe200078e0202 */
[----:B------:R-:W-:Y:S01]  /*0450*/  ISETP.GE.AND P1, PT, R25, 0x1, PT ;  /* 0x000000011900780c */ /* 0x000fe20003f26270 */
[----:B------:R-:W-:-:S03]  /*0460*/  UIADD3 UR4, UPT, UPT, UR4, 0x1, URZ ;  /* 0x0000000104047890 */ /* 0x000fc6000fffe0ff */
[C---:B------:R-:W-:Y:S01]  /*0470*/  LEA R27, R5.reuse, UR5, 0x3 ;  /* 0x00000005051b7c11 */ /* 0x040fe2000f8e18ff */
[----:B------:R-:W-:Y:S02]  /*0480*/  IMAD R5, R5, 0x8, R22 ;  /* 0x0000000805057824 */ /* 0x000fe400078e0216 */
[----:B------:R-:W-:Y:S02]  /*0490*/  ISETP.NE.AND P0, PT, R3, UR4, PT ;  /* 0x0000000403007c0c */ /* 0x000fe4000bf05270 */
[----:B---3--:R0:W-:Y:S04]  /*04a0*/  STS.64 [R27], R18 ;  /* 0x000000121b007388 */ /* 0x0081e80000000a00 */
[----:B--2---:R0:W-:Y:S01]  /*04b0*/  STS.64 [R5], R14 ;  /* 0x0000000e05007388 */ /* 0x0041e20000000a00 */
[----:B------:R-:W-:Y:S06]  /*04c0*/  BAR.SYNC.DEFER_BLOCKING 0x0 ;  /* 0x0000000000007b1d */ /* 0x000fec0000010000 */
[----:B------:R-:W-:Y:S05]  /*04d0*/  @!P1 BRA `(.L_x_1) ;  /* 0x0000000400789947 */ /* 0x000fea0003800000 */
[----:B------:R-:W-:Y:S02]  /*04e0*/  ISETP.GE.U32.AND P1, PT, R25, 0x8, PT ;  /* 0x000000081900780c */ /* 0x000fe40003f26070 */
[----:B0-----:R-:W-:-:S11]  /*04f0*/  MOV R5, RZ ;  /* 0x000000ff00057202 */ /* 0x001fd60000000f00 */
[----:B------:R-:W-:Y:S05]  /*0500*/  @!P1 BRA `(.L_x_2) ;  /* 0x0000000000a49947 */ /* 0x000fea0003800000 */
[----:B------:R-:W-:Y:S01]  /*0510*/  LEA R26, R6, UR5, 0x3 ;  /* 0x00000005061a7c11 */ /* 0x000fe2000f8e18ff */
[----:B------:R-:W-:Y:S02]  /*0520*/  IMAD.MOV.U32 R24, RZ, RZ, R23 ;  /* 0x000000ffff187224 */ /* 0x000fe400078e0017 */
[----:B------:R-:W-:Y:S01]  /*0530*/  IMAD.MOV.U32 R5, RZ, RZ, R21 ;  /* 0x000000ffff057224 */ /* 0x000fe200078e0015 */
[----:B------:R-:W-:-:S07]  /*0540*/  IADD3 R26, PT, PT, R26, 0x20, RZ ;  /* 0x000000201a1a7810 */ /* 0x000fce0007ffe0ff */
.L_x_3:
[----:B------:R-:W-:Y:S01]  /*0550*/  LDS.64 R14, [R26+-0x20] ;  /* 0xffffe0001a0e7984 */ /* 0x000fe20000000a00 */
[----:B------:R-:W-:Y:S02]  /*0560*/  IMAD R16, R25, 0x8, R24 ;  /* 0x0000000819107824 */ /* 0x000fe400078e0218 */
[----:B------:R-:W-:Y:S01]  /*0570*/  VIADD R5, R5, 0x8 ;  /* 0x0000000805057836 */ /* 0x000fe20000000000 */
[----:B------:R0:W1:Y:S01]  /*0580*/  LDS.64 R12, [R24] ;  /* 0x00000000180c7984 */ /* 0x0000620000000a00 */
[----:B------:R-:W-:-:S03]  /*0590*/  IMAD R18, R25, 0x8, R16 ;  /* 0x0000000819127824 */ /* 0x000fc600078e0210 */
[----:B------:R-:W-:Y:S02]  /*05a0*/  ISETP.NE.AND P1, PT, R5, RZ, PT ;  /* 0x000000ff0500720c */ /* 0x000fe40003f25270 */
[C---:B------:R-:W-:Y:S02]  /*05b0*/  LEA R28, R25.reuse, R18, 0x3 ;  /* 0x00000012191c7211 */ /* 0x040fe400078e18ff */
[----:B0-----:R-:W-:-:S03]  /*05c0*/  LEA R24, R25, R24, 0x6 ;  /* 0x0000001819187211 */ /* 0x001fc600078e30ff */
[----:B------:R-:W-:-:S04]  /*05d0*/  IMAD R27, R25, 0x8, R28 ;  /* 0x00000008191b7824 */ /* 0x000fc800078e021c */
[----:B------:R-:W-:Y:S01]  /*05e0*/  IMAD R29, R25, 0x8, R27 ;  /* 0x00000008191d7824 */ /* 0x000fe200078e021b */
[----:B-1----:R-:W-:Y:S01]  /*05f0*/  DFMA R12, R14, R12, R10 ;  /* 0x0000000c0e0c722b */ /* 0x002fe2000000000a */
[----:B------:R-:W-:Y:S04]  /*0600*/  LDS.64 R10, [R26+-0x18] ;  /* 0xffffe8001a0a7984 */ /* 0x000fe80000000a00 */
[----:B------:R-:W0:Y:S04]  /*0610*/  LDS.64 R14, [R16] ;  /* 0x00000000100e7984 */ /* 0x000e280000000a00 */
[----:B------:R-:W-:Y:S01]  /*0620*/  LDS.64 R16, [R26+0x10] ;  /* 0x000010001a107984 */ /* 0x000fe20000000a00 */
[----:B0-----:R-:W-:-:S03]  /*0630*/  DFMA R14, R10, R14, R12 ;  /* 0x0000000e0a0e722b */ /* 0x001fc6000000000c */
[----:B------:R-:W-:Y:S04]  /*0640*/  LDS.64 R10, [R26+-0x10] ;  /* 0xfffff0001a0a7984 */ /* 0x000fe80000000a00 */
[----:B------:R-:W0:Y:S04]  /*0650*/  LDS.64 R12, [R18] ;  /* 0x00000000120c7984 */ /* 0x000e280000000a00 */
[----:B------:R-:W-:Y:S01]  /*0660*/  LDS.64 R18, [R29] ;  /* 0x000000001d127984 */ /* 0x000fe20000000a00 */
[----:B0-----:R-:W-:-:S03]  /*0670*/  DFMA R12, R10, R12, R14 ;  /* 0x0000000c0a0c722b */ /* 0x001fc6000000000e */
[----:B------:R-:W-:Y:S04]  /*0680*/  LDS.64 R10, [R26+-0x8] ;  /* 0xfffff8001a0a7984 */ /* 0x000fe80000000a00 */
[----:B------:R0:W1:Y:S02]  /*0690*/  LDS.64 R14, [R28] ;  /* 0x000000001c0e7984 */ /* 0x0000640000000a00 */
[C---:B0-----:R-:W-:Y:S01]  /*06a0*/  LEA R28, R25.reuse, R29, 0x3 ;  /* 0x0000001d191c7211 */ /* 0x041fe200078e18ff */
[----:B-1----:R-:W-:Y:S01]  /*06b0*/  DFMA R14, R10, R14, R12 ;  /* 0x0000000e0a0e722b */ /* 0x002fe2000000000c */
[----:B------:R-:W-:Y:S04]  /*06c0*/  LDS.64 R10, [R26] ;  /* 0x000000001a0a7984 */ /* 0x000fe80000000a00 */
[----:B------:R-:W0:Y:S03]  /*06d0*/  LDS.64 R12, [R27] ;  /* 0x000000001b0c7984 */ /* 0x000e260000000a00 */
[----:B0-----:R-:W-:Y:S01]  /*06e0*/  DFMA R12, R10, R12, R14 ;  /* 0x0000000c0a0c722b */ /* 0x001fe2000000000e */
[----:B------:R-:W0:Y:S04]  /*06f0*/  LDS.64 R10, [R26+0x8] ;  /* 0x000008001a0a7984 */ /* 0x000e280000000a00 */
[----:B------:R-:W1:Y:S03]  /*0700*/  LDS.64 R14, [R28] ;  /* 0x000000001c0e7984 */ /* 0x000e660000000a00 */
[----:B0-----:R-:W-:Y:S01]  /*0710*/  DFMA R18, R10, R18, R12 ;  /* 0x000000120a12722b */ /* 0x001fe2000000000c */
[----:B------:R-:W-:Y:S01]  /*0720*/  IMAD R10, R25, 0x8, R28 ;  /* 0x00000008190a7824 */ /* 0x000fe200078e021c */
[----:B------:R0:W-:Y:S05]  /*0730*/  LDS.64 R12, [R26+0x18] ;  /* 0x000018001a0c7984 */ /* 0x0001ea0000000a00 */
[----:B------:R-:W2:Y:S01]  /*0740*/  LDS.64 R10, [R10] ;  /* 0x000000000a0a7984 */ /* 0x000ea20000000a00 */
[----:B-1----:R-:W-:Y:S01]  /*0750*/  DFMA R14, R16, R14, R18 ;  /* 0x0000000e100e722b */ /* 0x002fe20000000012 */
[----:B0-----:R-:W-:-:S07]  /*0760*/  VIADD R26, R26, 0x40 ;  /* 0x000000401a1a7836 */ /* 0x001fce0000000000 */
[----:B--2---:R-:W-:Y:S01]  /*0770*/  DFMA R10, R12, R10, R14 ;  /* 0x0000000a0c0a722b */ /* 0x004fe2000000000e */
[----:B------:R-:W-:Y:S10]  /*0780*/  @P1 BRA `(.L_x_3) ;  /* 0xfffffffc00701947 */ /* 0x000ff4000383ffff */
[----:B------:R-:W-:-:S07]  /*0790*/  IMAD.MOV.U32 R5, RZ, RZ, R9 ;  /* 0x000000ffff057224 */ /* 0x000fce00078e0009 */
.L_x_2:
[----:B------:R-:W-:-:S13]  /*07a0*/  ISETP.NE.AND P1, PT, R8, RZ, PT ;  /* 0x000000ff0800720c */ /* 0x000fda0003f25270 */
[----:B------:R-:W-:Y:S05]  /*07b0*/  @!P1 BRA `(.L_x_1) ;  /* 0x0000000000c09947 */ /* 0x000fea0003800000 */
[----:B------:R-:W-:Y:S02]  /*07c0*/  IADD3 R12, PT, PT, R8, -0x1, RZ ;  /* 0xffffffff080c7810 */ /* 0x000fe40007ffe0ff */
[----:B------:R-:W-:Y:S02]  /*07d0*/  ISETP.NE.AND P2, PT, R20, RZ, PT ;  /* 0x000000ff1400720c */ /* 0x000fe40003f45270 */
[----:B------:R-:W-:-:S13]  /*07e0*/  ISETP.GE.U32.AND P1, PT, R12, 0x3, PT ;  /* 0x000000030c00780c */ /* 0x000fda0003f26070 */
[----:B------:R-:W-:Y:S05]  /*07f0*/  @!P1 BRA `(.L_x_4) ;  /* 0x0000000000509947 */ /* 0x000fea0003800000 */
[----:B------:R-:W-:Y:S02]  /*0800*/  IMAD.IADD R24, R6, 0x1, R5 ;  /* 0x0000000106187824 */ /* 0x000fe400078e0205 */
[C---:B------:R-:W-:Y:S01]  /*0810*/  IMAD R13, R5.reuse, R25, R2 ;  /* 0x00000019050d7224 */ /* 0x040fe200078e0202 */
[----:B------:R-:W-:Y:S02]  /*0820*/  IADD3 R5, PT, PT, R5, 0x4, RZ ;  /* 0x0000000405057810 */ /* 0x000fe40007ffe0ff */
[----:B------:R-:W-:Y:S01]  /*0830*/  LEA R24, R24, UR5, 0x3 ;  /* 0x0000000518187c11 */ /* 0x000fe2000f8e18ff */
[----:B------:R-:W-:-:S04]  /*0840*/  IMAD R26, R13, 0x8, R22 ;  /* 0x000000080d1a7824 */ /* 0x000fc800078e0216 */
[----:B------:R-:W-:Y:S01]  /*0850*/  LDS.64 R18, [R24] ;  /* 0x0000000018127984 */ /* 0x000fe20000000a00 */
[----:B------:R-:W-:-:S03]  /*0860*/  LEA R28, R25, R26, 0x3 ;  /* 0x0000001a191c7211 */ /* 0x000fc600078e18ff */
[----:B------:R-:W0:Y:S02]  /*0870*/  LDS.64 R16, [R26] ;  /* 0x000000001a107984 */ /* 0x000e240000000a00 */
[----:B------:R-:W-:Y:S02]  /*0880*/  IMAD R27, R25, 0x8, R28 ;  /* 0x00000008191b7824 */ /* 0x000fe400078e021c */
[----:B------:R-:W-:Y:S04]  /*0890*/  LDS.64 R12, [R24+0x8] ;  /* 0x00000800180c7984 */ /* 0x000fe80000000a00 */
[----:B------:R-:W1:Y:S01]  /*08a0*/  LDS.64 R14, [R28] ;  /* 0x000000001c0e7984 */ /* 0x000e620000000a00 */
[----:B0-----:R-:W-:-:S03]  /*08b0*/  DFMA R16, R18, R16, R10 ;  /* 0x000000101210722b */ /* 0x001fc6000000000a */
[----:B------:R-:W-:Y:S04]  /*08c0*/  LDS.64 R10, [R24+0x10] ;  /* 0x00001000180a7984 */ /* 0x000fe80000000a00 */
[----:B------:R-:W-:Y:S01]  /*08d0*/  LDS.64 R18, [R24+0x18] ;  /* 0x0000180018127984 */ /* 0x000fe20000000a00 */
[----:B-1----:R-:W-:-:S03]  /*08e0*/  DFMA R14, R12, R14, R16 ;  /* 0x0000000e0c0e722b */ /* 0x002fc60000000010 */
[----:B------:R-:W0:Y:S01]  /*08f0*/  LDS.64 R12, [R27] ;  /* 0x000000001b0c7984 */ /* 0x000e220000000a00 */
[----:B------:R-:W-:-:S06]  /*0900*/  IMAD R16, R25, 0x8, R27 ;  /* 0x0000000819107824 */ /* 0x000fcc00078e021b */
[----:B------:R-:W1:Y:S01]  /*0910*/  LDS.64 R16, [R16] ;  /* 0x0000000010107984 */ /* 0x000e620000000a00 */
[----:B0-----:R-:W-:-:S08]  /*0920*/  DFMA R10, R10, R12, R14 ;  /* 0x0000000c0a0a722b */ /* 0x001fd0000000000e */
[----:B-1----:R-:W-:-:S11]  /*0930*/  DFMA R10, R18, R16, R10 ;  /* 0x00000010120a722b */ /* 0x002fd6000000000a */
.L_x_4:
[----:B------:R-:W-:Y:S05]  /*0940*/  @!P2 BRA `(.L_x_1) ;  /* 0x00000000005ca947 */ /* 0x000fea0003800000 */
[----:B------:R-:W-:Y:S02]  /*0950*/  ISETP.NE.AND P1, PT, R20, 0x1, PT ;  /* 0x000000011400780c */ /* 0x000fe40003f25270 */
[----:B------:R-:W-:-:S11]  /*0960*/  LOP3.LUT P2, RZ, R25, 0x1, RZ, 0xc0, !PT ;  /* 0x0000000119ff7812 */ /* 0x000fd6000784c0ff */
[----:B------:R-:W-:Y:S05]  /*0970*/  @!P1 BRA `(.L_x_5) ;  /* 0x0000000000309947 */ /* 0x000fea0003800000 */
[----:B------:R-:W-:Y:S02]  /*0980*/  IMAD.IADD R12, R6, 0x1, R5 ;  /* 0x00000001060c7824 */ /* 0x000fe400078e0205 */
[C---:B------:R-:W-:Y:S02]  /*0990*/  IMAD R13, R5.reuse, R25, R2 ;  /* 0x00000019050d7224 */ /* 0x040fe400078e0202 */
[----:B------:R-:W-:Y:S01]  /*09a0*/  VIADD R5, R5, 0x2 ;  /* 0x0000000205057836 */ /* 0x000fe20000000000 */
[----:B------:R-:W-:Y:S01]  /*09b0*/  LEA R24, R12, UR5, 0x3 ;  /* 0x000000050c187c11 */ /* 0x000fe2000f8e18ff */
[----:B------:R-:W-:-:S04]  /*09c0*/  IMAD R26, R13, 0x8, R22 ;  /* 0x000000080d1a7824 */ /* 0x000fc800078e0216 */
[----:B------:R-:W-:Y:S01]  /*09d0*/  LDS.64 R12, [R24] ;  /* 0x00000000180c7984 */ /* 0x000fe20000000a00 */
[----:B------:R-:W-:-:S03]  /*09e0*/  LEA R18, R25, R26, 0x3 ;  /* 0x0000001a19127211 */ /* 0x000fc600078e18ff */
[----:B------:R-:W0:Y:S04]  /*09f0*/  LDS.64 R14, [R26] ;  /* 0x000000001a0e7984 */ /* 0x000e280000000a00 */
[----:B------:R-:W-:Y:S04]  /*0a00*/  LDS.64 R16, [R24+0x8] ;  /* 0x0000080018107984 */ /* 0x000fe80000000a00 */
[----:B------:R-:W1:Y:S01]  /*0a10*/  LDS.64 R18, [R18] ;  /* 0x0000000012127984 */ /* 0x000e620000000a00 */
[----:B0-----:R-:W-:-:S08]  /*0a20*/  DFMA R10, R12, R14, R10 ;  /* 0x0000000e0c0a722b */ /* 0x001fd0000000000a */
[----:B-1----:R-:W-:-:S11]  /*0a30*/  DFMA R10, R16, R18, R10 ;  /* 0x00000012100a722b */ /* 0x002fd6000000000a */
.L_x_5:
[----:B------:R-:W-:Y:S05]  /*0a40*/  @!P2 BRA `(.L_x_1) ;  /* 0x00000000001ca947 */ /* 0x000fea0003800000 */
[----:B------:R-:W-:Y:S02]  /*0a50*/  IMAD R25, R5, R25, R2 ;  /* 0x0000001905197224 */ /* 0x000fe400078e0202 */
[----:B------:R-:W-:-:S03]  /*0a60*/  IMAD.IADD R5, R6, 0x1, R5 ;  /* 0x0000000106057824 */ /* 0x000fc600078e0205 */
[----:B------:R-:W-:Y:S02]  /*0a70*/  LEA R12, R25, R22, 0x3 ;  /* 0x00000016190c7211 */ /* 0x000fe400078e18ff */
[----:B------:R-:W-:-:S04]  /*0a80*/  LEA R5, R5, UR5, 0x3 ;  /* 0x0000000505057c11 */ /* 0x000fc8000f8e18ff */
[----:B------:R-:W-:Y:S04]  /*0a90*/  LDS.64 R12, [R12] ;  /* 0x000000000c0c7984 */ /* 0x000fe80000000a00 */
[----:B------:R-:W0:Y:S02]  /*0aa0*/  LDS.64 R14, [R5] ;  /* 0x00000000050e7984 */ /* 0x000e240000000a00 */
[----:B0-----:R-:W-:-:S11]  /*0ab0*/  DFMA R10, R14, R12, R10 ;  /* 0x0000000c0e0a722b */ /* 0x001fd6000000000a */
.L_x_1:
[----:B------:R-:W-:Y:S06]  /*0ac0*/  BAR.SYNC.DEFER_BLOCKING 0x0 ;  /* 0x0000000000007b1d */ /* 0x000fec0000010000 */
[----:B------:R-:W-:Y:S05]  /*0ad0*/  @P0 BRA `(.L_x_6) ;  /* 0xfffffff800140947 */ /* 0x000fea000383ffff */
.L_x_0:
[----:B------:R-:W-:-:S04]  /*0ae0*/  VIMNMX R0, PT, PT, R4, R7, !PT ;  /* 0x0000000704007248 */ /* 0x000fc80007fe0100 */
[----:B------:R-:W-:-:S13]  /*0af0*/  ISETP.GT.AND P0, PT, R0, 0x7f, PT ;  /* 0x0000007f0000780c */ /* 0x000fda0003f04270 */
[----:B------:R-:W-:Y:S05]  /*0b00*/  @P0 EXIT ;  /* 0x000000000000094d */ /* 0x000fea0003800000 */
[----:B------:R-:W1:Y:S01]  /*0b10*/  LDC.64 R2, c[0x0][0x390] ;  /* 0x0000e400ff027b82 */ /* 0x000e620000000a00 */
[----:B------:R-:W-:-:S04]  /*0b20*/  IMAD R7, R4, 0x80, R7 ;  /* 0x0000008004077824 */ /* 0x000fc800078e0207 */
[----:B-1----:R-:W-:-:S05]  /*0b30*/  IMAD.WIDE R2, R7, 0x8, R2 ;  /* 0x0000000807027825 */ /* 0x002fca00078e0202 */
[----:B------:R-:W-:Y:S01]  /*0b40*/  STG.E.64 desc[UR6][R2.64], R10 ;  /* 0x0000000a02007986 */ /* 0x000fe2000c101b06 */
[----:B------:R-:W-:Y:S05]  /*0b50*/  EXIT ;  /* 0x000000000000794d */ /* 0x000fea0003800000 */
.L_x_7:
[----:B------:R-:W-:-:S00]  /*0b60*/  BRA `(.L_x_7) ;  /* 0xfffffffc00fc7947 */ /* 0x000fc0000383ffff */
[----:B------:R-:W-:-:S00]  /*0b70*/  NOP ;  /* 0x0000000000007918 */ /* 0x000fc00000000000 */
        /* <DEDUP_REMOVED lines=8> */
.L_x_13:


//--------------------- .text._Z21matrix_multiplicationPdS_S_iii --------------------------
	.section	.text._Z21matrix_multiplicationPdS_S_iii,"ax",@progbits
	.align	128
        .global         _Z21matrix_multiplicationPdS_S_iii
        .type           _Z21matrix_multiplicationPdS_S_iii,@function
        .size           _Z21matrix_multiplicationPdS_S_iii,(.L_x_14 - _Z21matrix_multiplicationPdS_S_iii)
        .other          _Z21matrix_multiplicationPdS_S_iii,@"STO_CUDA_ENTRY STV_DEFAULT"
_Z21matrix_multiplicationPdS_S_iii:
.text._Z21matrix_multiplicationPdS_S_iii:
[----:B------:R-:W-:Y:S01]  /*0000*/  LDC R1, c[0x0][0x37c] ;  /* 0x0000df00ff017b82 */ /* 0x000fe20000000800 */
[----:B------:R-:W0:Y:S07]  /*0010*/  S2R R4, SR_TID.X ;  /* 0x0000000000047919 */ /* 0x000e2e0000002100 */
[----:B------:R-:W1:Y:S01]  /*0020*/  LDC R2, c[0x0][0x364] ;  /* 0x0000d900ff027b82 */ /* 0x000e620000000800 */
[----:B------:R-:W2:Y:S01]  /*0030*/  LDCU UR6, c[0x0][0x398] ;  /* 0x00007300ff0677ac */ /* 0x000ea20008000800 */
[----:B------:R-:W1:Y:S06]  /*0040*/  S2R R5, SR_TID.Y ;  /* 0x0000000000057919 */ /* 0x000e6c0000002200 */
[----:B------:R-:W0:Y:S08]  /*0050*/  S2UR UR5, SR_CTAID.X ;  /* 0x00000000000579c3 */ /* 0x000e300000002500 */
[----:B------:R-:W0:Y:S08]  /*0060*/  LDC R3, c[0x0][0x360] ;  /* 0x0000d800ff037b82 */ /* 0x000e300000000800 */
[----:B------:R-:W1:Y:S08]  /*0070*/  S2UR UR4, SR_CTAID.Y ;  /* 0x00000000000479c3 */ /* 0x000e700000002600 */
[----:B------:R-:W3:Y:S01]  /*0080*/  LDC R0, c[0x0][0x3a0] ;  /* 0x0000e800ff007b82 */ /* 0x000ee20000000800 */
[----:B0-----:R-:W-:-:S02]  /*0090*/  IMAD R3, R3, UR5, R4 ;  /* 0x0000000503037c24 */ /* 0x001fc4000f8e0204 */
[----:B-1----:R-:W-:-:S03]  /*00a0*/  IMAD R2, R2, UR4, R5 ;  /* 0x0000000402027c24 */ /* 0x002fc6000f8e0205 */
[----:B---3--:R-:W-:-:S04]  /*00b0*/  ISETP.GE.AND P0, PT, R3, R0, PT ;  /* 0x000000000300720c */ /* 0x008fc80003f06270 */
[----:B--2---:R-:W-:-:S13]  /*00c0*/  ISETP.GE.OR P0, PT, R2, UR6, P0 ;  /* 0x0000000602007c0c */ /* 0x004fda0008706670 */
[----:B------:R-:W-:Y:S05]  /*00d0*/  @P0 EXIT ;  /* 0x000000000000094d */ /* 0x000fea0003800000 */
[----:B------:R-:W0:Y:S01]  /*00e0*/  LDC R5, c[0x0][0x39c] ;  /* 0x0000e700ff057b82 */ /* 0x000e220000000800 */
[----:B------:R-:W1:Y:S01]  /*00f0*/  LDCU.64 UR4, c[0x0][0x358] ;  /* 0x00006b00ff0477ac */ /* 0x000e620008000a00 */
[----:B------:R-:W-:Y:S02]  /*0100*/  CS2R R18, SRZ ;  /* 0x0000000000127805 */ /* 0x000fe4000001ff00 */
[----:B0-----:R-:W-:-:S13]  /*0110*/  ISETP.GE.AND P0, PT, R5, 0x1, PT ;  /* 0x000000010500780c */ /* 0x001fda0003f06270 */
[----:B-1----:R-:W-:Y:S05]  /*0120*/  @!P0 BRA `(.L_x_8) ;  /* 0x0000000400e08947 */ /* 0x002fea0003800000 */
[C---:B------:R-:W-:Y:S01]  /*0130*/  ISETP.GE.U32.AND P1, PT, R5.reuse, 0x8, PT ;  /* 0x000000080500780c */ /* 0x040fe20003f26070 */
[----:B------:R-:W-:Y:S01]  /*0140*/  HFMA2 R7, -RZ, RZ, 0, 0 ;  /* 0x00000000ff077431 */ /* 0x000fe200000001ff */
[----:B------:R-:W-:Y:S01]  /*0150*/  LOP3.LUT R4, R5, 0x7, RZ, 0xc0, !PT ;  /* 0x0000000705047812 */ /* 0x000fe200078ec0ff */
[----:B------:R-:W-:Y:S01]  /*0160*/  IMAD R6, R2, R5, RZ ;  /* 0x0000000502067224 */ /* 0x000fe200078e02ff */
[----:B------:R-:W-:Y:S02]  /*0170*/  CS2R R18, SRZ ;  /* 0x0000000000127805 */ /* 0x000fe4000001ff00 */
[----:B------:R-:W-:-:S07]  /*0180*/  ISETP.NE.AND P0, PT, R4, RZ, PT ;  /* 0x000000ff0400720c */ /* 0x000fce0003f05270 */
[----:B------:R-:W-:Y:S06]  /*0190*/  @!P1 BRA `(.L_x_9) ;  /* 0x0000000000c49947 */ /* 0x000fec0003800000 */
[----:B------:R-:W0:Y:S01]  /*01a0*/  LDC.64 R8, c[0x0][0x380] ;  /* 0x0000e000ff087b82 */ /* 0x000e220000000a00 */
[----:B------:R-:W-:Y:S01]  /*01b0*/  LOP3.LUT R7, R5, 0x7ffffff8, RZ, 0xc0, !PT ;  /* 0x7ffffff805077812 */ /* 0x000fe200078ec0ff */
[----:B------:R-:W-:Y:S01]  /*01c0*/  IMAD.MOV.U32 R27, RZ, RZ, R3 ;  /* 0x000000ffff1b7224 */ /* 0x000fe200078e0003 */
[----:B------:R-:W-:-:S03]  /*01d0*/  CS2R R18, SRZ ;  /* 0x0000000000127805 */ /* 0x000fc6000001ff00 */
[----:B------:R-:W-:Y:S02]  /*01e0*/  IMAD.MOV R26, RZ, RZ, -R7 ;  /* 0x000000ffff1a7224 */ /* 0x000fe400078e0a07 */
[----:B0-----:R-:W-:-:S03]  /*01f0*/  IMAD.WIDE.U32 R8, R6, 0x8, R8 ;  /* 0x0000000806087825 */ /* 0x001fc600078e0008 */
[----:B------:R-:W-:-:S04]  /*0200*/  IADD3 R10, P1, PT, R8, 0x20, RZ ;  /* 0x00000020080a7810 */ /* 0x000fc80007f3e0ff */
[----:B------:R-:W-:-:S09]  /*0210*/  IADD3.X R11, PT, PT, RZ, R9, RZ, P1, !PT ;  /* 0x00000009ff0b7210 */ /* 0x000fd20000ffe4ff */
.L_x_10:
[----:B------:R-:W0:Y:S01]  /*0220*/  LDC.64 R22, c[0x0][0x388] ;  /* 0x0000e200ff167b82 */ /* 0x000e220000000a00 */
[----:B------:R-:W-:Y:S01]  /*0230*/  MOV R8, R10 ;  /* 0x0000000a00087202 */ /* 0x000fe20000000f00 */
[----:B------:R-:W-:-:S05]  /*0240*/  IMAD.MOV.U32 R9, RZ, RZ, R11 ;  /* 0x000000ffff097224 */ /* 0x000fca00078e000b */
[----:B------:R-:W2:Y:S04]  /*0250*/  LDG.E.64 R14, desc[UR4][R8.64+-0x20] ;  /* 0xffffe004080e7981 */ /* 0x000ea8000c1e1b00 */
[----:B------:R-:W3:Y:S01]  /*0260*/  LDG.E.64 R10, desc[UR4][R8.64+-0x18] ;  /* 0xffffe804080a7981 */ /* 0x000ee2000c1e1b00 */
[----:B0-----:R-:W-:-:S05]  /*0270*/  IMAD.WIDE R22, R27, 0x8, R22 ;  /* 0x000000081b167825 */ /* 0x001fca00078e0216 */
[----:B------:R-:W2:Y:S01]  /*0280*/  LDG.E.64 R12, desc[UR4][R22.64] ;  /* 0x00000004160c7981 */ /* 0x000ea2000c1e1b00 */
[----:B------:R-:W-:-:S05]  /*0290*/  IMAD.WIDE R28, R0, 0x8, R22 ;  /* 0x00000008001c7825 */ /* 0x000fca00078e0216 */
[----:B------:R-:W3:Y:S01]  /*02a0*/  LDG.E.64 R16, desc[UR4][R28.64] ;  /* 0x000000041c107981 */ /* 0x000ee2000c1e1b00 */
[C---:B------:R-:W-:Y:S01]  /*02b0*/  IMAD.WIDE R24, R0.reuse, 0x8, R28 ;  /* 0x0000000800187825 */ /* 0x040fe200078e021c */
[----:B--2---:R-:W-:Y:S02]  /*02c0*/  DFMA R18, R14, R12, R18 ;  /* 0x0000000c0e12722b */ /* 0x004fe40000000012 */
[----:B------:R-:W2:Y:S04]  /*02d0*/  LDG.E.64 R14, desc[UR4][R8.64+-0x10] ;  /* 0xfffff004080e7981 */ /* 0x000ea8000c1e1b00 */
[----:B------:R-:W2:Y:S01]  /*02e0*/  LDG.E.64 R12, desc[UR4][R24.64] ;  /* 0x00000004180c7981 */ /* 0x000ea2000c1e1b00 */
[----:B------:R-:W-:Y:S01]  /*02f0*/  IMAD.WIDE R20, R0, 0x8, R24 ;  /* 0x0000000800147825 */ /* 0x000fe200078e0218 */
[----:B---3--:R-:W-:-:S02]  /*0300*/  DFMA R16, R10, R16, R18 ;  /* 0x000000100a10722b */ /* 0x008fc40000000012 */
[----:B------:R-:W3:Y:S04]  /*0310*/  LDG.E.64 R10, desc[UR4][R8.64+-0x8] ;  /* 0xfffff804080a7981 */ /* 0x000ee8000c1e1b00 */
        /* <DEDUP_REMOVED lines=9> */
[----:B------:R-:W-:-:S03]  /*03b0*/  IMAD.WIDE R24, R0, 0x8, R28 ;  /* 0x0000000800187825 */ /* 0x000fc600078e021c */
[----:B------:R-:W4:Y:S01]  /*03c0*/  LDG.E.64 R22, desc[UR4][R8.64+0x18] ;  /* 0x0000180408167981 */ /* 0x000f22000c1e1b00 */
[----:B------:R-:W-:-:S06]  /*03d0*/  IMAD.WIDE R20, R0, 0x8, R24 ;  /* 0x0000000800147825 */ /* 0x000fcc00078e0218 */
[----:B------:R-:W4:Y:S01]  /*03e0*/  LDG.E.64 R20, desc[UR4][R20.64] ;  /* 0x0000000414147981 */ /* 0x000f22000c1e1b00 */
[----:B--2---:R-:W-:-:S03]  /*03f0*/  DFMA R14, R16, R14, R18 ;  /* 0x0000000e100e722b */ /* 0x004fc60000000012 */
[----:B------:R-:W2:Y:S04]  /*0400*/  LDG.E.64 R16, desc[UR4][R8.64+0x10] ;  /* 0x0000100408107981 */ /* 0x000ea8000c1e1b00 */
[----:B------:R-:W2:Y:S01]  /*0410*/  LDG.E.64 R18, desc[UR4][R24.64] ;  /* 0x0000000418127981 */ /* 0x000ea2000c1e1b00 */
[----:B------:R-:W-:Y:S01]  /*0420*/  IADD3 R26, PT, PT, R26, 0x8, RZ ;  /* 0x000000081a1a7810 */ /* 0x000fe20007ffe0ff */
[----:B---3--:R-:W-:-:S03]  /*0430*/  DFMA R10, R10, R12, R14 ;  /* 0x0000000c0a0a722b */ /* 0x008fc6000000000e */
[----:B------:R-:W-:Y:S02]  /*0440*/  ISETP.NE.AND P1, PT, R26, RZ, PT ;  /* 0x000000ff1a00720c */ /* 0x000fe40003f25270 */
[----:B------:R-:W-:-:S03]  /*0450*/  LEA R27, R0, R27, 0x3 ;  /* 0x0000001b001b7211 */ /* 0x000fc600078e18ff */
[----:B--2---:R-:W-:Y:S01]  /*0460*/  DFMA R18, R16, R18, R10 ;  /* 0x000000121012722b */ /* 0x004fe2000000000a */
[----:B------:R-:W-:-:S07]  /*0470*/  IADD3 R10, P2, PT, R8, 0x40, RZ ;  /* 0x00000040080a7810 */ /* 0x000fce0007f5e0ff */
[----:B----4-:R-:W-:Y:S01]  /*0480*/  DFMA R18, R22, R20, R18 ;  /* 0x000000141612722b */ /* 0x010fe20000000012 */
[----:B------:R-:W-:Y:S01]  /*0490*/  IMAD.X R11, RZ, RZ, R9, P2 ;  /* 0x000000ffff0b7224 */ /* 0x000fe200010e0609 */
[----:B------:R-:W-:Y:S09]  /*04a0*/  @P1 BRA `(.L_x_10) ;  /* 0xfffffffc005c1947 */ /* 0x000ff2000383ffff */
.L_x_9:
[----:B------:R-:W-:Y:S05]  /*04b0*/  @!P0 BRA `(.L_x_8) ;  /* 0x0000000000fc8947 */ /* 0x000fea0003800000 */
[----:B------:R-:W-:Y:S02]  /*04c0*/  ISETP.GE.U32.AND P1, PT, R4, 0x4, PT ;  /* 0x000000040400780c */ /* 0x000fe40003f26070 */
[----:B------:R-:W-:-:S04]  /*04d0*/  LOP3.LUT R26, R5, 0x3, RZ, 0xc0, !PT ;  /* 0x00000003051a7812 */ /* 0x000fc800078ec0ff */
[----:B------:R-:W-:-:S07]  /*04e0*/  ISETP.NE.AND P0, PT, R26, RZ, PT ;  /* 0x000000ff1a00720c */ /* 0x000fce0003f05270 */
[----:B------:R-:W-:Y:S06]  /*04f0*/  @!P1 BRA `(.L_x_11) ;  /* 0x00000000006c9947 */ /* 0x000fec0003800000 */
[----:B------:R-:W0:Y:S01]  /*0500*/  LDC.64 R24, c[0x0][0x380] ;  /* 0x0000e000ff187b82 */ /* 0x000e220000000a00 */
[----:B------:R-:W1:Y:S01]  /*0510*/  LDCU.64 UR6, c[0x0][0x380] ;  /* 0x00007000ff0677ac */ /* 0x000e620008000a00 */
[C---:B------:R-:W-:Y:S01]  /*0520*/  IMAD.IADD R9, R6.reuse, 0x1, R7 ;  /* 0x0000000106097824 */ /* 0x040fe200078e0207 */
[----:B------:R-:W-:Y:S01]  /*0530*/  IADD3 R4, P1, PT, R6, R7, RZ ;  /* 0x0000000706047210 */ /* 0x000fe20007f3e0ff */
[----:B------:R-:W-:-:S04]  /*0540*/  IMAD R13, R7, R0, R3 ;  /* 0x00000000070d7224 */ /* 0x000fc800078e0203 */
[----:B------:R-:W2:Y:S01]  /*0550*/  LDC.64 R10, c[0x0][0x388] ;  /* 0x0000e200ff0a7b82 */ /* 0x000ea20000000a00 */
[----:B0-----:R-:W-:-:S06]  /*0560*/  IMAD.WIDE.U32 R24, R9, 0x8, R24 ;  /* 0x0000000809187825 */ /* 0x001fcc00078e0018 */
[----:B------:R-:W3:Y:S01]  /*0570*/  LDG.E.64 R24, desc[UR4][R24.64] ;  /* 0x0000000418187981 */ /* 0x000ee2000c1e1b00 */
[----:B--2---:R-:W-:Y:S01]  /*0580*/  IMAD.WIDE R10, R13, 0x8, R10 ;  /* 0x000000080d0a7825 */ /* 0x004fe200078e020a */
[----:B------:R-:W-:Y:S02]  /*0590*/  IADD3.X R13, PT, PT, RZ, RZ, RZ, P1, !PT ;  /* 0x000000ffff0d7210 */ /* 0x000fe40000ffe4ff */
[----:B-1----:R-:W-:Y:S02]  /*05a0*/  LEA R28, P1, R4, UR6, 0x3 ;  /* 0x00000006041c7c11 */ /* 0x002fe4000f8218ff */
[----:B------:R-:W3:Y:S01]  /*05b0*/  LDG.E.64 R8, desc[UR4][R10.64] ;  /* 0x000000040a087981 */ /* 0x000ee2000c1e1b00 */
[----:B------:R-:W-:Y:S01]  /*05c0*/  IMAD.WIDE R14, R0, 0x8, R10 ;  /* 0x00000008000e7825 */ /* 0x000fe200078e020a */
[----:B------:R-:W-:-:S05]  /*05d0*/  LEA.HI.X R29, R4, UR7, R13, 0x3, P1 ;  /* 0x00000007041d7c11 */ /* 0x000fca00088f1c0d */
[----:B------:R-:W2:Y:S01]  /*05e0*/  LDG.E.64 R12, desc[UR4][R28.64+0x8] ;  /* 0x000008041c0c7981 */ /* 0x000ea2000c1e1b00 */
[----:B------:R-:W-:-:S03]  /*05f0*/  IMAD.WIDE R20, R0, 0x8, R14 ;  /* 0x0000000800147825 */ /* 0x000fc600078e020e */
[----:B------:R-:W2:Y:S04]  /*0600*/  LDG.E.64 R10, desc[UR4][R14.64] ;  /* 0x000000040e0a7981 */ /* 0x000ea8000c1e1b00 */
[----:B------:R-:W4:Y:S01]  /*0610*/  LDG.E.64 R16, desc[UR4][R20.64] ;  /* 0x0000000414107981 */ /* 0x000f22000c1e1b00 */
[----:B------:R-:W-:-:S03]  /*0620*/  IMAD.WIDE R22, R0, 0x8, R20 ;  /* 0x0000000800167825 */ /* 0x000fc600078e0214 */
[----:B------:R-:W4:Y:S04]  /*0630*/  LDG.E.64 R14, desc[UR4][R28.64+0x10] ;  /* 0x000010041c0e7981 */ /* 0x000f28000c1e1b00 */
[----:B------:R-:W5:Y:S04]  /*0640*/  LDG.E.64 R20, desc[UR4][R28.64+0x18] ;  /* 0x000018041c147981 */ /* 0x000f68000c1e1b00 */
[----:B------:R-:W5:Y:S01]  /*0650*/  LDG.E.64 R22, desc[UR4][R22.64] ;  /* 0x0000000416167981 */ /* 0x000f62000c1e1b00 */
[----:B------:R-:W-:Y:S01]  /*0660*/  VIADD R7, R7, 0x4 ;  /* 0x0000000407077836 */ /* 0x000fe20000000000 */
[----:B---3--:R-:W-:-:S08]  /*0670*/  DFMA R8, R24, R8, R18 ;  /* 0x000000081808722b */ /* 0x008fd00000000012 */
[----:B--2---:R-:W-:-:S08]  /*0680*/  DFMA R8, R12, R10, R8 ;  /* 0x0000000a0c08722b */ /* 0x004fd00000000008 */
[----:B----4-:R-:W-:-:S08]  /*0690*/  DFMA R8, R14, R16, R8 ;  /* 0x000000100e08722b */ /* 0x010fd00000000008 */
[----:B-----5:R-:W-:-:S11]  /*06a0*/  DFMA R18, R20, R22, R8 ;  /* 0x000000161412722b */ /* 0x020fd60000000008 */
.L_x_11:
[----:B------:R-:W-:Y:S05]  /*06b0*/  @!P0 BRA `(.L_x_8) ;  /* 0x00000000007c8947 */ /* 0x000fea0003800000 */
[----:B------:R-:W-:Y:S01]  /*06c0*/  ISETP.NE.AND P1, PT, R26, 0x1, PT ;  /* 0x000000011a00780c */ /* 0x000fe20003f25270 */
[----:B------:R-:W0:Y:S01]  /*06d0*/  LDC.64 R10, c[0x0][0x380] ;  /* 0x0000e000ff0a7b82 */ /* 0x000e220000000a00 */
[----:B------:R-:W-:-:S04]  /*06e0*/  LOP3.LUT R14, R5, 0x1, RZ, 0xc0, !PT ;  /* 0x00000001050e7812 */ /* 0x000fc800078ec0ff */
[----:B------:R-:W-:-:S03]  /*06f0*/  ISETP.NE.U32.AND P0, PT, R14, 0x1, PT ;  /* 0x000000010e00780c */ /* 0x000fc60003f05070 */
[----:B------:R-:W1:Y:S04]  /*0700*/  LDC.64 R20, c[0x0][0x388] ;  /* 0x0000e200ff147b82 */ /* 0x000e680000000a00 */
[CC--:B------:R-:W-:Y:S01]  /*0710*/  @P1 IADD3 R15, PT, PT, R6.reuse, R7.reuse, RZ ;  /* 0x00000007060f1210 */ /* 0x0c0fe20007ffe0ff */
[C---:B------:R-:W-:Y:S01]  /*0720*/  @P1 IMAD R17, R7.reuse, R0, R3 ;  /* 0x0000000007111224 */ /* 0x040fe200078e0203 */
[----:B------:R-:W-:Y:S01]  /*0730*/  @P1 IADD3 R16, P2, PT, R6, R7, RZ ;  /* 0x0000000706101210 */ /* 0x000fe20007f5e0ff */
[----:B------:R-:W-:Y:S01]  /*0740*/  @P1 VIADD R7, R7, 0x2 ;  /* 0x0000000207071836 */ /* 0x000fe20000000000 */
[----:B------:R-:W2:Y:S08]  /*0750*/  @P1 LDC.64 R8, c[0x0][0x380] ;  /* 0x0000e000ff081b82 */ /* 0x000eb00000000a00 */
[----:B------:R-:W3:Y:S01]  /*0760*/  LDC.64 R12, c[0x0][0x380] ;  /* 0x0000e000ff0c7b82 */ /* 0x000ee20000000a00 */
[----:B0-----:R-:W-:-:S06]  /*0770*/  @P1 IMAD.WIDE.U32 R14, R15, 0x8, R10 ;  /* 0x000000080f0e1825 */ /* 0x001fcc00078e000a */
[----:B------:R-:W4:Y:S01]  /*0780*/  @P1 LDG.E.64 R14, desc[UR4][R14.64] ;  /* 0x000000040e0e1981 */ /* 0x000f22000c1e1b00 */
[----:B------:R-:W0:Y:S01]  /*0790*/  LDC.64 R4, c[0x0][0x388] ;  /* 0x0000e200ff047b82 */ /* 0x000e220000000a00 */
[----:B-1----:R-:W-:Y:S01]  /*07a0*/  @P1 IMAD.WIDE R20, R17, 0x8, R20 ;  /* 0x0000000811141825 */ /* 0x002fe200078e0214 */
[----:B------:R-:W-:-:S04]  /*07b0*/  @P1 IADD3.X R17, PT, PT, RZ, RZ, RZ, P2, !PT ;  /* 0x000000ffff111210 */ /* 0x000fc800017fe4ff */
[----:B------:R-:W4:Y:S01]  /*07c0*/  @P1 LDG.E.64 R10, desc[UR4][R20.64] ;  /* 0x00000004140a1981 */ /* 0x000f22000c1e1b00 */
[----:B--2---:R-:W-:Y:S01]  /*07d0*/  @P1 LEA R8, P2, R16, R8, 0x3 ;  /* 0x0000000810081211 */ /* 0x004fe200078418ff */
[----:B------:R-:W-:-:S03]  /*07e0*/  @P1 IMAD.WIDE R22, R0, 0x8, R20 ;  /* 0x0000000800161825 */ /* 0x000fc600078e0214 */
[----:B------:R-:W-:Y:S01]  /*07f0*/  @P1 LEA.HI.X R9, R16, R9, R17, 0x3, P2 ;  /* 0x0000000910091211 */ /* 0x000fe200010f1c11 */
[----:B------:R-:W-:Y:S01]  /*0800*/  @!P0 IMAD R25, R7, R0, R3 ;  /* 0x0000000007198224 */ /* 0x000fe200078e0203 */
[----:B------:R-:W-:Y:S02]  /*0810*/  @!P0 IADD3 R17, PT, PT, R6, R7, RZ ;  /* 0x0000000706118210 */ /* 0x000fe40007ffe0ff */
[----:B------:R-:W2:Y:S04]  /*0820*/  @P1 LDG.E.64 R6, desc[UR4][R22.64] ;  /* 0x0000000416061981 */ /* 0x000ea8000c1e1b00 */
[----:B------:R-:W2:Y:S01]  /*0830*/  @P1 LDG.E.64 R8, desc[UR4][R8.64+0x8] ;  /* 0x0000080408081981 */ /* 0x000ea2000c1e1b00 */
[----:B---3--:R-:W-:-:S04]  /*0840*/  @!P0 IMAD.WIDE.U32 R12, R17, 0x8, R12 ;  /* 0x00000008110c8825 */ /* 0x008fc800078e000c */
[----:B0-----:R-:W-:Y:S02]  /*0850*/  @!P0 IMAD.WIDE R4, R25, 0x8, R4 ;  /* 0x0000000819048825 */ /* 0x001fe400078e0204 */
[----:B------:R-:W3:Y:S04]  /*0860*/  @!P0 LDG.E.64 R12, desc[UR4][R12.64] ;  /* 0x000000040c0c8981 */ /* 0x000ee8000c1e1b00 */
[----:B------:R-:W3:Y:S01]  /*0870*/  @!P0 LDG.E.64 R4, desc[UR4][R4.64] ;  /* 0x0000000404048981 */ /* 0x000ee2000c1e1b00 */
[----:B----4-:R-:W-:-:S08]  /*0880*/  @P1 DFMA R10, R14, R10, R18 ;  /* 0x0000000a0e0a122b */ /* 0x010fd00000000012 */
[----:B--2---:R-:W-:-:S08]  /*0890*/  @P1 DFMA R18, R8, R6, R10 ;  /* 0x000000060812122b */ /* 0x004fd0000000000a */
[----:B---3--:R-:W-:-:S11]  /*08a0*/  @!P0 DFMA R18, R12, R4, R18 ;  /* 0x000000040c12822b */ /* 0x008fd60000000012 */
.L_x_8:
[----:B------:R-:W0:Y:S01]  /*08b0*/  LDC.64 R4, c[0x0][0x390] ;  /* 0x0000e400ff047b82 */ /* 0x000e220000000a00 */
[----:B------:R-:W-:-:S04]  /*08c0*/  IMAD R3, R2, R0, R3 ;  /* 0x0000000002037224 */ /* 0x000fc800078e0203 */
[----:B0-----:R-:W-:-:S05]  /*08d0*/  IMAD.WIDE R2, R3, 0x8, R4 ;  /* 0x0000000803027825 */ /* 0x001fca00078e0204 */
[----:B------:R-:W-:Y:S01]  /*08e0*/  STG.E.64 desc[UR4][R2.64], R18 ;  /* 0x0000001202007986 */ /* 0x000fe2000c101b04 */
[----:B------:R-:W-:Y:S05]  /*08f0*/  EXIT ;  /* 0x000000000000794d */ /* 0x000fea0003800000 */
.L_x_12:
        /* <DEDUP_REMOVED lines=16> */
.L_x_14:


//--------------------- .nv.shared._Z27tiled_matrix_multiplicationPdS_S_iiii --------------------------
	.section	.nv.shared._Z27tiled_matrix_multiplicationPdS_S_iiii,"aw",@nobits
	.sectionflags	@""
	.align	16
	.zero		1024


//--------------------- .nv.shared.reserved.0     --------------------------
	.section	.nv.shared.reserved.0,"aw",@nobits
	.weak		__nv_reservedSMEM_offset_0_alias
	.size		__nv_reservedSMEM_offset_0_alias, 0, 64
	.other		__nv_reservedSMEM_offset_0_alias,@"STO_CUDA_RESERVED_SHARED STV_DEFAULT"
__nv_reservedSMEM_offset_0_alias:
	.zero		0
	.zero		64


//--------------------- .nv.shared._Z21matrix_multiplicationPdS_S_iii --------------------------
	.section	.nv.shared._Z21matrix_multiplicationPdS_S_iii,"aw",@nobits
	.sectionflags	@""
	.align	16
	.zero		1024


//--------------------- .nv.constant0._Z27tiled_matrix_multiplicationPdS_S_iiii --------------------------
	.section	.nv.constant0._Z27tiled_matrix_multiplicationPdS_S_iiii,"a",@progbits
	.sectionflags	@""
	.align	4
.nv.constant0._Z27tiled_matrix_multiplicationPdS_S_iiii:
	.zero		936


//--------------------- .nv.constant0._Z21matrix_multiplicationPdS_S_iii --------------------------
	.section	.nv.constant0._Z21matrix_multiplicationPdS_S_iii,"a",@progbits
	.sectionflags	@""
	.align	4
.nv.constant0._Z21matrix_multiplicationPdS_S_iii:
	.zero		932


//--------------------- SYMBOLS --------------------------

	.type		.nv.reservedSmem.offset0,@object
	.size		.nv.reservedSmem.offset0,0x4
	.type		.nv.reservedSmem.cap,@object
	.size		.nv.reservedSmem.cap,0x4
